	.target	sm_100a

	.elftype	@"ET_EXEC"


//--------------------- .note.nv.tkinfo           --------------------------
	.section	.note.nv.tkinfo,"",@"SHT_NOTE"
	.sectionflags	@"SHF_NOTE_NV_TKINFO"
	.tkinfo
        /*0018*/ 	.word	0x00000002
        /*0030*/ 	.string	""
        /*0030*/ 	.string	"ptxas"
        /*0030*/ 	.string	"Cuda compilation tools, release 13.0, V13.0.88"
        /*0030*/ 	.string	"Build cuda_13.0.r13.0/compiler.36424714_0"
        /*0030*/ 	.string	"-arch sm_100a -m 64 "



//--------------------- .note.nv.cuinfo           --------------------------
	.section	.note.nv.cuinfo,"",@"SHT_NOTE"
	.sectionflags	@"SHF_NOTE_NV_CUINFO"
        /*0018*/ 	.short	0x0002
        /*001a*/ 	.short	0x0064
        /*001c*/ 	.short	0x0082
	.zero		2


//--------------------- .nv.info                  --------------------------
	.section	.nv.info,"",@"SHT_CUDA_INFO"
	.align	4


	//----- nvinfo : EIATTR_REGCOUNT
	.align		4
        /*0000*/ 	.byte	0x04, 0x2f
        /*0002*/ 	.short	(.L_16 - .L_15)
	.align		4
.L_15:
        /*0004*/ 	.word	index@(_ZN7cutlass13device_kernelINS_4gemm6kernel13GemmUniversalIN4cute5tupleIJiiiiEEENS1_10collective13CollectiveMmaINS1_35MainloopSm100TmaUmmaWarpSpecializedILi6ELi2ELi2ENS5_IJNS4_1CILi2EEENSA_ILi1EEESC_EEEEENS5_IJNSA_ILi256EEENSA_ILi176EEENSA_ILi128EEEEEENS_12float_e4m3_tENS5_IJlSC_lEEESJ_SK_NS4_8TiledMMAINS4_8MMA_AtomIJNS4_10MMA_TraitsINS4_25SM100_MMA_F8F6F4_2x1SM_SSEJSJ_SJ_fSF_SG_NS4_17integral_constantINS4_4UMMA5MajorELSR_0EEESS_NSP_INSQ_7ScaleInELST_0EEESU_EEEEEENS4_6LayoutINS5_IJSC_SC_SC_EEENS5_IJNSA_ILi0EEESZ_SZ_EEEEENS5_IJNS4_10UnderscoreES12_S12_EEEEENS4_18SM100_TMA_2SM_LOADENS4_14ComposedLayoutINS4_7SwizzleILi3ELi4ELi3EEENS4_18smem_ptr_flag_bitsILi8EEENSX_INS5_IJNSA_ILi8EEESH_EEENS5_IJSH_SC_EEEEEEEvNS4_8identityES15_S1F_vS1G_EENS_8epilogue10collective18CollectiveEpilogueINS1I_23Sm100TmaWarpSpecializedILi1ELi1ELi176ELb0ELb0EEEJNS5_IJSH_SG_SH_EEENS5_IJNSX_ISH_SC_EENSX_ISG_SC_EEEEESJ_SK_SJ_SK_NS1I_6fusion15FusionCallbacksIS1M_NS1R_17LinearCombinationISJ_fSJ_fLNS_15FloatRoundStyleE2EEES1N_S1Q_JEEENS4_5SM1004TMEM4LOAD26SM100_TMEM_LOAD_32dp32b16xENS4_13SM90_TMA_LOADENS16_INS17_ILi0ELi4ELi3EEES1A_NSX_INS5_IJS1B_NSA_ILi16EEEEEENS5_IJS23_SC_EEEEEEENS4_39AutoVectorizingCopyWithAssumedAlignmentILi128EEENS4_14SM90_TMA_STOREES27_S29_S29_EEEvvEEEEvNT_6ParamsE)
        /*0008*/ 	.word	0x000000ff


	//----- nvinfo : EIATTR_FRAME_SIZE
	.align		4
.L_16:
        /*000c*/ 	.byte	0x04, 0x11
        /*000e*/ 	.short	(.L_18 - .L_17)
	.align		4
.L_17:
        /*0010*/ 	.word	index@($__internal_2_$__cuda_sm10x_tcgen05_guardrail_trap_unallocated_columns_being_dealloced)
        /*0014*/ 	.word	0x000000d8


	//----- nvinfo : EIATTR_FRAME_SIZE
	.align		4
.L_18:
        /*0018*/ 	.byte	0x04, 0x11
        /*001a*/ 	.short	(.L_20 - .L_19)
	.align		4
.L_19:
        /*001c*/ 	.word	index@($__internal_1_$__cuda_sm10x_tcgen05_guardrail_trap_phase_invalid_during_alloc)
        /*0020*/ 	.word	0x000000d8


	//----- nvinfo : EIATTR_FRAME_SIZE
	.align		4
.L_20:
        /*0024*/ 	.byte	0x04, 0x11
        /*0026*/ 	.short	(.L_22 - .L_21)
	.align		4
.L_21:
        /*0028*/ 	.word	index@($__internal_0_$__cuda_sm10x_tcgen05_guardrail_trap_col_being_dealloced_not_returned_by_alloc)
        /*002c*/ 	.word	0x000000d8


	//----- nvinfo : EIATTR_FRAME_SIZE
	.align		4
.L_22:
        /*0030*/ 	.byte	0x04, 0x11
        /*0032*/ 	.short	(.L_24 - .L_23)
	.align		4
.L_23:
        /*0034*/ 	.word	index@(_ZN7cutlass13device_kernelINS_4gemm6kernel13GemmUniversalIN4cute5tupleIJiiiiEEENS1_10collective13CollectiveMmaINS1_35MainloopSm100TmaUmmaWarpSpecializedILi6ELi2ELi2ENS5_IJNS4_1CILi2EEENSA_ILi1EEESC_EEEEENS5_IJNSA_ILi256EEENSA_ILi176EEENSA_ILi128EEEEEENS_12float_e4m3_tENS5_IJlSC_lEEESJ_SK_NS4_8TiledMMAINS4_8MMA_AtomIJNS4_10MMA_TraitsINS4_25SM100_MMA_F8F6F4_2x1SM_SSEJSJ_SJ_fSF_SG_NS4_17integral_constantINS4_4UMMA5MajorELSR_0EEESS_NSP_INSQ_7ScaleInELST_0EEESU_EEEEEENS4_6LayoutINS5_IJSC_SC_SC_EEENS5_IJNSA_ILi0EEESZ_SZ_EEEEENS5_IJNS4_10UnderscoreES12_S12_EEEEENS4_18SM100_TMA_2SM_LOADENS4_14ComposedLayoutINS4_7SwizzleILi3ELi4ELi3EEENS4_18smem_ptr_flag_bitsILi8EEENSX_INS5_IJNSA_ILi8EEESH_EEENS5_IJSH_SC_EEEEEEEvNS4_8identityES15_S1F_vS1G_EENS_8epilogue10collective18CollectiveEpilogueINS1I_23Sm100TmaWarpSpecializedILi1ELi1ELi176ELb0ELb0EEEJNS5_IJSH_SG_SH_EEENS5_IJNSX_ISH_SC_EENSX_ISG_SC_EEEEESJ_SK_SJ_SK_NS1I_6fusion15FusionCallbacksIS1M_NS1R_17LinearCombinationISJ_fSJ_fLNS_15FloatRoundStyleE2EEES1N_S1Q_JEEENS4_5SM1004TMEM4LOAD26SM100_TMEM_LOAD_32dp32b16xENS4_13SM90_TMA_LOADENS16_INS17_ILi0ELi4ELi3EEES1A_NSX_INS5_IJS1B_NSA_ILi16EEEEEENS5_IJS23_SC_EEEEEEENS4_39AutoVectorizingCopyWithAssumedAlignmentILi128EEENS4_14SM90_TMA_STOREES27_S29_S29_EEEvvEEEEvNT_6ParamsE)
        /*0038*/ 	.word	0x000000d8


	//----- nvinfo : EIATTR_MIN_STACK_SIZE
	.align		4
.L_24:
        /*003c*/ 	.byte	0x04, 0x12
        /*003e*/ 	.short	(.L_26 - .L_25)
	.align		4
.L_25:
        /*0040*/ 	.word	index@(_ZN7cutlass13device_kernelINS_4gemm6kernel13GemmUniversalIN4cute5tupleIJiiiiEEENS1_10collective13CollectiveMmaINS1_35MainloopSm100TmaUmmaWarpSpecializedILi6ELi2ELi2ENS5_IJNS4_1CILi2EEENSA_ILi1EEESC_EEEEENS5_IJNSA_ILi256EEENSA_ILi176EEENSA_ILi128EEEEEENS_12float_e4m3_tENS5_IJlSC_lEEESJ_SK_NS4_8TiledMMAINS4_8MMA_AtomIJNS4_10MMA_TraitsINS4_25SM100_MMA_F8F6F4_2x1SM_SSEJSJ_SJ_fSF_SG_NS4_17integral_constantINS4_4UMMA5MajorELSR_0EEESS_NSP_INSQ_7ScaleInELST_0EEESU_EEEEEENS4_6LayoutINS5_IJSC_SC_SC_EEENS5_IJNSA_ILi0EEESZ_SZ_EEEEENS5_IJNS4_10UnderscoreES12_S12_EEEEENS4_18SM100_TMA_2SM_LOADENS4_14ComposedLayoutINS4_7SwizzleILi3ELi4ELi3EEENS4_18smem_ptr_flag_bitsILi8EEENSX_INS5_IJNSA_ILi8EEESH_EEENS5_IJSH_SC_EEEEEEEvNS4_8identityES15_S1F_vS1G_EENS_8epilogue10collective18CollectiveEpilogueINS1I_23Sm100TmaWarpSpecializedILi1ELi1ELi176ELb0ELb0EEEJNS5_IJSH_SG_SH_EEENS5_IJNSX_ISH_SC_EENSX_ISG_SC_EEEEESJ_SK_SJ_SK_NS1I_6fusion15FusionCallbacksIS1M_NS1R_17LinearCombinationISJ_fSJ_fLNS_15FloatRoundStyleE2EEES1N_S1Q_JEEENS4_5SM1004TMEM4LOAD26SM100_TMEM_LOAD_32dp32b16xENS4_13SM90_TMA_LOADENS16_INS17_ILi0ELi4ELi3EEES1A_NSX_INS5_IJS1B_NSA_ILi16EEEEEENS5_IJS23_SC_EEEEEEENS4_39AutoVectorizingCopyWithAssumedAlignmentILi128EEENS4_14SM90_TMA_STOREES27_S29_S29_EEEvvEEEEvNT_6ParamsE)
        /*0044*/ 	.word	0x000000d8
.L_26:


//--------------------- .nv.compat                --------------------------
	.section	.nv.compat,"",@"SHT_CUDA_COMPAT_INFO"
	.align	4
        /*0000*/ 	.byte	0x02, 0x09, 0x01, 0x00, 0x02, 0x02, 0x02, 0x00, 0x02, 0x05, 0x05, 0x00, 0x03, 0x07, 0x01, 0x01
        /*0010*/ 	.byte	0x02, 0x03, 0x01, 0x00, 0x02, 0x06, 0x01, 0x00, 0x04, 0x0b, 0x08, 0x00, 0x09, 0x00, 0x00, 0x00
        /*0020*/ 	.byte	0x00, 0x00, 0x00, 0x00


//--------------------- .nv.info._ZN7cutlass13device_kernelINS_4gemm6kernel13GemmUniversalIN4cute5tupleIJiiiiEEENS1_10collective13CollectiveMmaINS1_35MainloopSm100TmaUmmaWarpSpecializedILi6ELi2ELi2ENS5_IJNS4_1CILi2EEENSA_ILi1EEESC_EEEEENS5_IJNSA_ILi256EEENSA_ILi176EEENSA_ILi128EEEEEENS_12float_e4m3_tENS5_IJlSC_lEEESJ_SK_NS4_8TiledMMAINS4_8MMA_AtomIJNS4_10MMA_TraitsINS4_25SM100_MMA_F8F6F4_2x1SM_SSEJSJ_SJ_fSF_SG_NS4_17integral_constantINS4_4UMMA5MajorELSR_0EEESS_NSP_INSQ_7ScaleInELST_0EEESU_EEEEEENS4_6LayoutINS5_IJSC_SC_SC_EEENS5_IJNSA_ILi0EEESZ_SZ_EEEEENS5_IJNS4_10UnderscoreES12_S12_EEEEENS4_18SM100_TMA_2SM_LOADENS4_14ComposedLayoutINS4_7SwizzleILi3ELi4ELi3EEENS4_18smem_ptr_flag_bitsILi8EEENSX_INS5_IJNSA_ILi8EEESH_EEENS5_IJSH_SC_EEEEEEEvNS4_8identityES15_S1F_vS1G_EENS_8epilogue10collective18CollectiveEpilogueINS1I_23Sm100TmaWarpSpecializedILi1ELi1ELi176ELb0ELb0EEEJNS5_IJSH_SG_SH_EEENS5_IJNSX_ISH_SC_EENSX_ISG_SC_EEEEESJ_SK_SJ_SK_NS1I_6fusion15FusionCallbacksIS1M_NS1R_17LinearCombinationISJ_fSJ_fLNS_15FloatRoundStyleE2EEES1N_S1Q_JEEENS4_5SM1004TMEM4LOAD26SM100_TMEM_LOAD_32dp32b16xENS4_13SM90_TMA_LOADENS16_INS17_ILi0ELi4ELi3EEES1A_NSX_INS5_IJS1B_NSA_ILi16EEEEEENS5_IJS23_SC_EEEEEEENS4_39AutoVectorizingCopyWithAssumedAlignmentILi128EEENS4_14SM90_TMA_STOREES27_S29_S29_EEEvvEEEEvNT_6ParamsE --------------------------
	.section	.nv.info._ZN7cutlass13device_kernelINS_4gemm6kernel13GemmUniversalIN4cute5tupleIJiiiiEEENS1_10collective13CollectiveMmaINS1_35MainloopSm100TmaUmmaWarpSpecializedILi6ELi2ELi2ENS5_IJNS4_1CILi2EEENSA_ILi1EEESC_EEEEENS5_IJNSA_ILi256EEENSA_ILi176EEENSA_ILi128EEEEEENS_12float_e4m3_tENS5_IJlSC_lEEESJ_SK_NS4_8TiledMMAINS4_8MMA_AtomIJNS4_10MMA_TraitsINS4_25SM100_MMA_F8F6F4_2x1SM_SSEJSJ_SJ_fSF_SG_NS4_17integral_constantINS4_4UMMA5MajorELSR_0EEESS_NSP_INSQ_7ScaleInELST_0EEESU_EEEEEENS4_6LayoutINS5_IJSC_SC_SC_EEENS5_IJNSA_ILi0EEESZ_SZ_EEEEENS5_IJNS4_10UnderscoreES12_S12_EEEEENS4_18SM100_TMA_2SM_LOADENS4_14ComposedLayoutINS4_7SwizzleILi3ELi4ELi3EEENS4_18smem_ptr_flag_bitsILi8EEENSX_INS5_IJNSA_ILi8EEESH_EEENS5_IJSH_SC_EEEEEEEvNS4_8identityES15_S1F_vS1G_EENS_8epilogue10collective18CollectiveEpilogueINS1I_23Sm100TmaWarpSpecializedILi1ELi1ELi176ELb0ELb0EEEJNS5_IJSH_SG_SH_EEENS5_IJNSX_ISH_SC_EENSX_ISG_SC_EEEEESJ_SK_SJ_SK_NS1I_6fusion15FusionCallbacksIS1M_NS1R_17LinearCombinationISJ_fSJ_fLNS_15FloatRoundStyleE2EEES1N_S1Q_JEEENS4_5SM1004TMEM4LOAD26SM100_TMEM_LOAD_32dp32b16xENS4_13SM90_TMA_LOADENS16_INS17_ILi0ELi4ELi3EEES1A_NSX_INS5_IJS1B_NSA_ILi16EEEEEENS5_IJS23_SC_EEEEEEENS4_39AutoVectorizingCopyWithAssumedAlignmentILi128EEENS4_14SM90_TMA_STOREES27_S29_S29_EEEvvEEEEvNT_6ParamsE,"",@"SHT_CUDA_INFO"
	.sectionflags	@""
	.align	4


	//----- nvinfo : EIATTR_CUDA_API_VERSION
	.align		4
        /*0000*/ 	.byte	0x04, 0x37
        /*0002*/ 	.short	(.L_28 - .L_27)
.L_27:
        /*0004*/ 	.word	0x00000082


	//----- nvinfo : EIATTR_KPARAM_INFO
	.align		4
.L_28:
        /*0008*/ 	.byte	0x04, 0x17
        /*000a*/ 	.short	(.L_30 - .L_29)
.L_29:
        /*000c*/ 	.word	0x00000000
        /*0010*/ 	.short	0x0000
        /*0012*/ 	.short	0x0000
        /*0014*/ 	.byte	0x00, 0xf0, 0x01, 0x20


	//----- nvinfo : EIATTR_AT_ENTRY_FRAGMENTS
	.align		4
.L_30:
        /*0018*/ 	.byte	0x04, 0x4f
        /*001a*/ 	.short	(.L_32 - .L_31)


	//   ....[0]....
.L_31:
        /*001c*/ 	.word	0x00000007


	//----- nvinfo : EIATTR_RESERVED_SMEM_USED
	.align		4
.L_32:
        /*0020*/ 	.byte	0x01, 0x41
	.zero		2


	//----- nvinfo : EIATTR_SPARSE_MMA_MASK
	.align		4
        /*0024*/ 	.byte	0x03, 0x50
        /*0026*/ 	.short	0x0000


	//----- nvinfo : EIATTR_TCGEN05_2CTA_USED
	.align		4
        /*0028*/ 	.byte	0x01, 0x52
	.zero		2


	//----- nvinfo : EIATTR_MAXREG_COUNT
	.align		4
        /*002c*/ 	.byte	0x03, 0x1b
        /*002e*/ 	.short	0x00ff


	//----- nvinfo : EIATTR_NUM_BARRIERS
	.align		4
        /*0030*/ 	.byte	0x02, 0x4c
        /*0032*/ 	.byte	0x07
	.zero		1


	//----- nvinfo : EIATTR_EXTERNS
	.align		4
        /*0034*/ 	.byte	0x04, 0x0f
        /*0036*/ 	.short	(.L_34 - .L_33)


	//   ....[0]....
	.align		4
.L_33:
        /*0038*/ 	.word	index@(__assertfail)


	//----- nvinfo : EIATTR_ANNOTATIONS
	.align		4
.L_34:
        /*003c*/ 	.byte	0x04, 0x55
        /*003e*/ 	.short	(.L_36 - .L_35)


	//   ....[0]....
.L_35:
        /*0040*/ 	.word	0x00000001
        /*0044*/ 	.byte	0xf0, 0x00, 0x00, 0x00, 0x01, 0x00, 0x00, 0x00, 0x90, 0x01, 0x00, 0x00, 0x01, 0x00, 0x00, 0x00
        /* <DEDUP_REMOVED lines=63> */
        /*0444*/ 	.byte	0x80, 0xb1, 0x00, 0x00


	//----- nvinfo : EIATTR_MERCURY_ISA_VERSION
	.align		4
.L_36:
        /*0448*/ 	.byte	0x03, 0x5f
        /*044a*/ 	.short	0x0101


	//----- nvinfo : EIATTR_INT_WARP_WIDE_INSTR_OFFSETS
	.align		4
        /*044c*/ 	.byte	0x04, 0x31
        /*044e*/ 	.short	(.L_38 - .L_37)


	//   ....[0]....
.L_37:
        /*0450*/ 	.word	0x00000d10


	//   ....[1]....
        /*0454*/ 	.word	0x00000db0


	//   ....[2]....
        /*0458*/ 	.word	0x00004090


	//   ....[3]....
        /*045c*/ 	.word	0x000040b0


	//   ....[4]....
        /*0460*/ 	.word	0x000040e0


	//   ....[5]....
        /*0464*/ 	.word	0x00004ca0


	//   ....[6]....
        /*0468*/ 	.word	0x00004d30


	//   ....[7]....
        /*046c*/ 	.word	0x00004d90


	//   ....[8]....
        /*0470*/ 	.word	0x00004df0


	//   ....[9]....
        /*0474*/ 	.word	0x00004e50


	//   ....[10]....
        /*0478*/ 	.word	0x00004eb0


	//   ....[11]....
        /*047c*/ 	.word	0x00004f30


	//   ....[12]....
        /*0480*/ 	.word	0x00004f70


	//   ....[13]....
        /*0484*/ 	.word	0x00004f90


	//   ....[14]....
        /*0488*/ 	.word	0x00004fb0


	//   ....[15]....
        /*048c*/ 	.word	0x00005040


	//   ....[16]....
        /*0490*/ 	.word	0x00005070


	//----- nvinfo : EIATTR_COOP_GROUP_MASK_REGIDS
	.align		4
.L_38:
        /*0494*/ 	.byte	0x04, 0x29
        /*0496*/ 	.short	(.L_40 - .L_39)


	//   ....[0]....
.L_39:
        /*0498*/ 	.word	0xffffffff


	//   ....[1]....
        /*049c*/ 	.word	0xffffffff


	//   ....[2]....
        /*04a0*/ 	.word	0xffffffff


	//   ....[3]....
        /*04a4*/ 	.word	0xffffffff


	//   ....[4]....
        /*04a8*/ 	.word	0xffffffff


	//   ....[5]....
        /*04ac*/ 	.word	0xffffffff


	//   ....[6]....
        /*04b0*/ 	.word	0xffffffff


	//   ....[7]....
        /*04b4*/ 	.word	0xffffffff


	//   ....[8]....
        /*04b8*/ 	.word	0xffffffff


	//   ....[9]....
        /*04bc*/ 	.word	0xffffffff


	//   ....[10]....
        /*04c0*/ 	.word	0xffffffff


	//   ....[11]....
        /*04c4*/ 	.word	0xffffffff


	//   ....[12]....
        /*04c8*/ 	.word	0xffffffff


	//   ....[13]....
        /*04cc*/ 	.word	0xffffffff


	//----- nvinfo : EIATTR_COOP_GROUP_INSTR_OFFSETS
	.align		4
.L_40:
        /*04d0*/ 	.byte	0x04, 0x28
        /*04d2*/ 	.short	(.L_42 - .L_41)


	//   ....[0]....
.L_41:
        /*04d4*/ 	.word	0x000000c0


	//   ....[1]....
        /*04d8*/ 	.word	0x00000560


	//   ....[2]....
        /*04dc*/ 	.word	0x00000720


	//   ....[3]....
        /*04e0*/ 	.word	0x00000850


	//   ....[4]....
        /*04e4*/ 	.word	0x00000940


	//   ....[5]....
        /*04e8*/ 	.word	0x00000aa0


	//   ....[6]....
        /*04ec*/ 	.word	0x00000bf0


	//   ....[7]....
        /*04f0*/ 	.word	0x00000e30


	//   ....[8]....
        /*04f4*/ 	.word	0x00002040


	//   ....[9]....
        /*04f8*/ 	.word	0x00002f90


	//   ....[10]....
        /*04fc*/ 	.word	0x00003460


	//   ....[11]....
        /*0500*/ 	.word	0x00003490


	//   ....[12]....
        /*0504*/ 	.word	0x00003fa0


	//   ....[13]....
        /*0508*/ 	.word	0x000041a0


	//----- nvinfo : EIATTR_VRC_CTA_INIT_COUNT
	.align		4
.L_42:
        /*050c*/ 	.byte	0x02, 0x4a
        /*050e*/ 	.byte	0x80
	.zero		1


	//----- nvinfo : EIATTR_SYSCALL_OFFSETS
	.align		4
        /*0510*/ 	.byte	0x04, 0x46
        /*0512*/ 	.short	(.L_44 - .L_43)


	//   ....[0]....
.L_43:
        /*0514*/ 	.word	0x000066b0


	//   ....[1]....
        /*0518*/ 	.word	0x00006820


	//   ....[2]....
        /*051c*/ 	.word	0x00006990


	//   ....[3]....
        /*0520*/ 	.word	0x00006b00


	//   ....[4]....
        /*0524*/ 	.word	0x00006c70


	//   ....[5]....
        /*0528*/ 	.word	0x00006de0


	//   ....[6]....
        /*052c*/ 	.word	0x00006f50


	//   ....[7]....
        /*0530*/ 	.word	0x000070c0


	//   ....[8]....
        /*0534*/ 	.word	0x00007230


	//   ....[9]....
        /*0538*/ 	.word	0x000073a0


	//   ....[10]....
        /*053c*/ 	.word	0x00007520


	//----- nvinfo : EIATTR_MBARRIER_INSTR_OFFSETS
	.align		4
.L_44:
        /*0540*/ 	.byte	0x04, 0x39
        /*0542*/ 	.short	(.L_46 - .L_45)


	//   ....[0]....
.L_45:
        /*0544*/ 	.word	0x00000650
        /*0548*/ 	.word	0x000000ff
        /*054c*/ 	.word	0x00000000
        /*0550*/ 	.short	0x0100
        /*0552*/ 	.byte	0x07
	.zero		1


	//   ....[1]....
        /*0554*/ 	.word	0x00000660
        /*0558*/ 	.word	0x000000ff
        /*055c*/ 	.word	0x00000030
        /*0560*/ 	.short	0x0100
        /*0562*/ 	.byte	0x07
	.zero		1


	//   ....[2]....
        /*0564*/ 	.word	0x00000670
        /*0568*/ 	.word	0x000000ff
        /*056c*/ 	.word	0x00000008
        /*0570*/ 	.short	0x0100
        /*0572*/ 	.byte	0x07
	.zero		1


	//   ....[3]....
        /*0574*/ 	.word	0x00000680
        /*0578*/ 	.word	0x000000ff
        /*057c*/ 	.word	0x00000038
        /*0580*/ 	.short	0x0100
        /*0582*/ 	.byte	0x07
	.zero		1


	//   ....[4]....
        /*0584*/ 	.word	0x00000690
        /*0588*/ 	.word	0x000000ff
        /*058c*/ 	.word	0x00000010
        /*0590*/ 	.short	0x0100
        /*0592*/ 	.byte	0x07
	.zero		1


	//   ....[5]....
        /*0594*/ 	.word	0x000006a0
        /*0598*/ 	.word	0x000000ff
        /*059c*/ 	.word	0x00000040
        /*05a0*/ 	.short	0x0100
        /*05a2*/ 	.byte	0x07
	.zero		1


	//   ....[6]....
        /*05a4*/ 	.word	0x000006b0
        /*05a8*/ 	.word	0x000000ff
        /*05ac*/ 	.word	0x00000018
        /*05b0*/ 	.short	0x0100
        /*05b2*/ 	.byte	0x07
	.zero		1


	//   ....[7]....
        /*05b4*/ 	.word	0x000006c0
        /*05b8*/ 	.word	0x000000ff
        /*05bc*/ 	.word	0x00000048
        /*05c0*/ 	.short	0x0100
        /*05c2*/ 	.byte	0x07
	.zero		1


	//   ....[8]....
        /*05c4*/ 	.word	0x000006d0
        /*05c8*/ 	.word	0x000000ff
        /*05cc*/ 	.word	0x00000020
        /*05d0*/ 	.short	0x0100
        /*05d2*/ 	.byte	0x07
	.zero		1


	//   ....[9]....
        /*05d4*/ 	.word	0x000006e0
        /*05d8*/ 	.word	0x000000ff
        /*05dc*/ 	.word	0x00000050
        /*05e0*/ 	.short	0x0100
        /*05e2*/ 	.byte	0x07
	.zero		1


	//   ....[10]....
        /*05e4*/ 	.word	0x000006f0
        /*05e8*/ 	.word	0x000000ff
        /*05ec*/ 	.word	0x00000028
        /*05f0*/ 	.short	0x0100
        /*05f2*/ 	.byte	0x07
	.zero		1


	//   ....[11]....
        /*05f4*/ 	.word	0x00000700
        /*05f8*/ 	.word	0x000000ff
        /*05fc*/ 	.word	0x00000058
        /*0600*/ 	.short	0x0100
        /*0602*/ 	.byte	0x07
	.zero		1


	//   ....[12]....
        /*0604*/ 	.word	0x00000820
        /*0608*/ 	.word	0x000000ff
        /*060c*/ 	.word	0x00000060
        /*0610*/ 	.short	0x0100
        /*0612*/ 	.byte	0x08
	.zero		1


	//   ....[13]....
        /*0614*/ 	.word	0x00000830
        /*0618*/ 	.word	0x000000ff
        /*061c*/ 	.word	0x00000068
        /*0620*/ 	.short	0x0100
        /*0622*/ 	.byte	0x08
	.zero		1


	//   ....[14]....
        /*0624*/ 	.word	0x00000910
        /*0628*/ 	.word	0x000000ff
        /*062c*/ 	.word	0x00000070
        /*0630*/ 	.short	0x0100
        /*0632*/ 	.byte	0x07
	.zero		1


	//   ....[15]....
        /*0634*/ 	.word	0x00000920
        /*0638*/ 	.word	0x000000ff
        /*063c*/ 	.word	0x00000078
        /*0640*/ 	.short	0x0100
        /*0642*/ 	.byte	0x07
	.zero		1


	//   ....[16]....
        /*0644*/ 	.word	0x00000a50
        /*0648*/ 	.word	0x000000ff
        /*064c*/ 	.word	0x00000080
        /*0650*/ 	.short	0x0100
        /*0652*/ 	.byte	0x07
	.zero		1


	//   ....[17]....
        /*0654*/ 	.word	0x00000a60
        /*0658*/ 	.word	0x000000ff
        /*065c*/ 	.word	0x00000090
        /*0660*/ 	.short	0x0100
        /*0662*/ 	.byte	0x07
	.zero		1


	//   ....[18]....
        /*0664*/ 	.word	0x00000a70
        /*0668*/ 	.word	0x000000ff
        /*066c*/ 	.word	0x00000088
        /*0670*/ 	.short	0x0100
        /*0672*/ 	.byte	0x07
	.zero		1


	//   ....[19]....
        /*0674*/ 	.word	0x00000a80
        /*0678*/ 	.word	0x000000ff
        /*067c*/ 	.word	0x00000098
        /*0680*/ 	.short	0x0100
        /*0682*/ 	.byte	0x07
	.zero		1


	//   ....[20]....
        /*0684*/ 	.word	0x00000ba0
        /*0688*/ 	.word	0x000000ff
        /*068c*/ 	.word	0x000000a0
        /*0690*/ 	.short	0x0100
        /*0692*/ 	.byte	0x08
	.zero		1


	//   ....[21]....
        /*0694*/ 	.word	0x00000bb0
        /*0698*/ 	.word	0x000000ff
        /*069c*/ 	.word	0x000000b0
        /*06a0*/ 	.short	0x0100
        /*06a2*/ 	.byte	0x08
	.zero		1


	//   ....[22]....
        /*06a4*/ 	.word	0x00000bc0
        /*06a8*/ 	.word	0x000000ff
        /*06ac*/ 	.word	0x000000a8
        /*06b0*/ 	.short	0x0100
        /*06b2*/ 	.byte	0x08
	.zero		1


	//   ....[23]....
        /*06b4*/ 	.word	0x00000bd0
        /*06b8*/ 	.word	0x000000ff
        /*06bc*/ 	.word	0x000000b8
        /*06c0*/ 	.short	0x0100
        /*06c2*/ 	.byte	0x08
	.zero		1


	//   ....[24]....
        /*06c4*/ 	.word	0x00000cc0
        /*06c8*/ 	.word	0x000000ff
        /*06cc*/ 	.word	0x000000c0
        /*06d0*/ 	.short	0x0100
        /*06d2*/ 	.byte	0x07
	.zero		1


	//   ....[25]....
        /*06d4*/ 	.word	0x00000cd0
        /*06d8*/ 	.word	0x000000ff
        /*06dc*/ 	.word	0x000000d0
        /*06e0*/ 	.short	0x0100
        /*06e2*/ 	.byte	0x07
	.zero		1


	//   ....[26]....
        /*06e4*/ 	.word	0x00000ce0
        /*06e8*/ 	.word	0x000000ff
        /*06ec*/ 	.word	0x000000c8
        /*06f0*/ 	.short	0x0100
        /*06f2*/ 	.byte	0x07
	.zero		1


	//   ....[27]....
        /*06f4*/ 	.word	0x00000cf0
        /*06f8*/ 	.word	0x000000ff
        /*06fc*/ 	.word	0x000000d8
        /*0700*/ 	.short	0x0100
        /*0702*/ 	.byte	0x07
	.zero		1


	//   ....[28]....
        /*0704*/ 	.word	0x00000df0
        /*0708*/ 	.word	0x000000ff
        /*070c*/ 	.word	0x000000e0
        /*0710*/ 	.short	0x0100
        /*0712*/ 	.byte	0x06
	.zero		1


	//   ....[29]....
        /*0714*/ 	.word	0x00001870
        /*0718*/ 	.word	0x00000003
        /*071c*/ 	.word	0x000000d0
        /*0720*/ 	.short	0x010a
        /*0722*/ 	.byte	0xff
	.zero		1


	//   ....[30]....
        /*0724*/ 	.word	0x000018a0
        /*0728*/ 	.word	0x00000003
        /*072c*/ 	.word	0x000000c0
        /*0730*/ 	.short	0x0101
        /*0732*/ 	.byte	0xff
	.zero		1


	//   ....[31]....
        /*0734*/ 	.word	0x00001980
        /*0738*/ 	.word	0x000000ff
        /*073c*/ 	.word	0x00000030
        /*0740*/ 	.short	0x010a
        /*0742*/ 	.byte	0x06
	.zero		1


	//   ....[32]....
        /*0744*/ 	.word	0x00001a40
        /*0748*/ 	.word	0x000000ff
        /*074c*/ 	.word	0x00000030
        /*0750*/ 	.short	0x010a
        /*0752*/ 	.byte	0x21
	.zero		1


	//   ....[33]....
        /*0754*/ 	.word	0x00001bf0
        /*0758*/ 	.word	0x000000ff
        /*075c*/ 	.word	0x00000030
        /*0760*/ 	.short	0x010a
        /*0762*/ 	.byte	0x08
	.zero		1


	//   ....[34]....
        /*0764*/ 	.word	0x00001cf0
        /*0768*/ 	.word	0x000000ff
        /*076c*/ 	.word	0x00000078
        /*0770*/ 	.short	0x0101
        /*0772*/ 	.byte	0x04
	.zero		1


	//   ....[35]....
        /*0774*/ 	.word	0x00001d10
        /*0778*/ 	.word	0x000000ff
        /*077c*/ 	.word	0x00000030
        /*0780*/ 	.short	0x010a
        /*0782*/ 	.byte	0x06
	.zero		1


	//   ....[36]....
        /*0784*/ 	.word	0x00001d90
        /*0788*/ 	.word	0x000000ff
        /*078c*/ 	.word	0x00000030
        /*0790*/ 	.short	0x010a
        /*0792*/ 	.byte	0x11
	.zero		1


	//   ....[37]....
        /*0794*/ 	.word	0x00001f20
        /*0798*/ 	.word	0x000000ff
        /*079c*/ 	.word	0x00000030
        /*07a0*/ 	.short	0x010a
        /*07a2*/ 	.byte	0x08
	.zero		1


	//   ....[38]....
        /*07a4*/ 	.word	0x00002070
        /*07a8*/ 	.word	0x00000003
        /*07ac*/ 	.word	0x00000080
        /*07b0*/ 	.short	0x010a
        /*07b2*/ 	.byte	0xff
	.zero		1


	//   ....[39]....
        /*07b4*/ 	.word	0x000021c0
        /*07b8*/ 	.word	0x00000000
        /*07bc*/ 	.word	0x00000000
        /*07c0*/ 	.short	0x0101
        /*07c2*/ 	.byte	0xff
	.zero		1


	//   ....[40]....
        /*07c4*/ 	.word	0x000026f0
        /*07c8*/ 	.word	0x000000ff
        /*07cc*/ 	.word	0x00000000
        /*07d0*/ 	.short	0x010a
        /*07d2*/ 	.byte	0x05
	.zero		1


	//   ....[41]....
        /*07d4*/ 	.word	0x00002780
        /*07d8*/ 	.word	0x000000ff
        /*07dc*/ 	.word	0x00000000
        /*07e0*/ 	.short	0x010a
        /*07e2*/ 	.byte	0x05
	.zero		1


	//   ....[42]....
        /*07e4*/ 	.word	0x00002810
        /*07e8*/ 	.word	0x000000ff
        /*07ec*/ 	.word	0x00000000
        /*07f0*/ 	.short	0x010a
        /*07f2*/ 	.byte	0x05
	.zero		1


	//   ....[43]....
        /*07f4*/ 	.word	0x000028a0
        /*07f8*/ 	.word	0x000000ff
        /*07fc*/ 	.word	0x00000000
        /*0800*/ 	.short	0x010a
        /*0802*/ 	.byte	0x05
	.zero		1


	//   ....[44]....
        /*0804*/ 	.word	0x00002930
        /*0808*/ 	.word	0x000000ff
        /*080c*/ 	.word	0x00000000
        /*0810*/ 	.short	0x010a
        /*0812*/ 	.byte	0x05
	.zero		1


	//   ....[45]....
        /*0814*/ 	.word	0x000029d0
        /*0818*/ 	.word	0x00000000
        /*081c*/ 	.word	0x00000000
        /*0820*/ 	.short	0x010a
        /*0822*/ 	.byte	0xff
	.zero		1


	//   ....[46]....
        /*0824*/ 	.word	0x00002af0
        /*0828*/ 	.word	0x00000002
        /*082c*/ 	.word	0x000000c0
        /*0830*/ 	.short	0x010a
        /*0832*/ 	.byte	0xff
	.zero		1


	//   ....[47]....
        /*0834*/ 	.word	0x00002b50
        /*0838*/ 	.word	0x00000004
        /*083c*/ 	.word	0x00000000
        /*0840*/ 	.short	0x0101
        /*0842*/ 	.byte	0xff
	.zero		1


	//   ....[48]....
        /*0844*/ 	.word	0x00002b70
        /*0848*/ 	.word	0x000000ff
        /*084c*/ 	.word	0x00000090
        /*0850*/ 	.short	0x010a
        /*0852*/ 	.byte	0x05
	.zero		1


	//   ....[49]....
        /*0854*/ 	.word	0x00002c90
        /*0858*/ 	.word	0x00000002
        /*085c*/ 	.word	0x00000080
        /*0860*/ 	.short	0x010a
        /*0862*/ 	.byte	0xff
	.zero		1


	//   ....[50]....
        /*0864*/ 	.word	0x00002da0
        /*0868*/ 	.word	0x00000002
        /*086c*/ 	.word	0x00000000
        /*0870*/ 	.short	0x0101
        /*0872*/ 	.byte	0xff
	.zero		1


	//   ....[51]....
        /*0874*/ 	.word	0x00002e30
        /*0878*/ 	.word	0x000000ff
        /*087c*/ 	.word	0x00000090
        /*0880*/ 	.short	0x0106
        /*0882*/ 	.byte	0x05
	.zero		1


	//   ....[52]....
        /*0884*/ 	.word	0x00002e50
        /*0888*/ 	.word	0x000000ff
        /*088c*/ 	.word	0x00000090
        /*0890*/ 	.short	0x010a
        /*0892*/ 	.byte	0x05
	.zero		1


	//   ....[53]....
        /*0894*/ 	.word	0x00002ee0
        /*0898*/ 	.word	0x000000ff
        /*089c*/ 	.word	0x00000090
        /*08a0*/ 	.short	0x0106
        /*08a2*/ 	.byte	0x04
	.zero		1


	//   ....[54]....
        /*08a4*/ 	.word	0x00002f20
        /*08a8*/ 	.word	0x00000000
        /*08ac*/ 	.word	0x00000090
        /*08b0*/ 	.short	0x010a
        /*08b2*/ 	.byte	0xff
	.zero		1


	//   ....[55]....
        /*08b4*/ 	.word	0x00003160
        /*08b8*/ 	.word	0x000000ff
        /*08bc*/ 	.word	0x00000008
        /*08c0*/ 	.short	0x010a
        /*08c2*/ 	.byte	0x04
	.zero		1


	//   ....[56]....
        /*08c4*/ 	.word	0x00003180
        /*08c8*/ 	.word	0x000000ff
        /*08cc*/ 	.word	0x00000008
        /*08d0*/ 	.short	0x010a
        /*08d2*/ 	.byte	0x04
	.zero		1


	//   ....[57]....
        /*08d4*/ 	.word	0x00003310
        /*08d8*/ 	.word	0x000000ff
        /*08dc*/ 	.word	0x00000008
        /*08e0*/ 	.short	0x010a
        /*08e2*/ 	.byte	0x04
	.zero		1


	//   ....[58]....
        /*08e4*/ 	.word	0x00003330
        /*08e8*/ 	.word	0x000000ff
        /*08ec*/ 	.word	0x00000008
        /*08f0*/ 	.short	0x010a
        /*08f2*/ 	.byte	0x04
	.zero		1


	//   ....[59]....
        /*08f4*/ 	.word	0x000033f0
        /*08f8*/ 	.word	0x000000ff
        /*08fc*/ 	.word	0x00000000
        /*0900*/ 	.short	0x0101
        /*0902*/ 	.byte	0x05
	.zero		1


	//   ....[60]....
        /*0904*/ 	.word	0x00003730
        /*0908*/ 	.word	0x00000000
        /*090c*/ 	.word	0x00000080
        /*0910*/ 	.short	0x010a
        /*0912*/ 	.byte	0xff
	.zero		1


	//   ....[61]....
        /*0914*/ 	.word	0x000037f0
        /*0918*/ 	.word	0x00000000
        /*091c*/ 	.word	0x00000000
        /*0920*/ 	.short	0x0101
        /*0922*/ 	.byte	0xff
	.zero		1


	//   ....[62]....
        /*0924*/ 	.word	0x000038a0
        /*0928*/ 	.word	0x000000ff
        /*092c*/ 	.word	0x00000000
        /*0930*/ 	.short	0x010a
        /*0932*/ 	.byte	0x05
	.zero		1


	//   ....[63]....
        /*0934*/ 	.word	0x000038b0
        /*0938*/ 	.word	0x000000ff
        /*093c*/ 	.word	0x000000b0
        /*0940*/ 	.short	0x010a
        /*0942*/ 	.byte	0x13
	.zero		1


	//   ....[64]....
        /*0944*/ 	.word	0x00003960
        /*0948*/ 	.word	0x000000ff
        /*094c*/ 	.word	0x00000000
        /*0950*/ 	.short	0x010a
        /*0952*/ 	.byte	0x07
	.zero		1


	//   ....[65]....
        /*0954*/ 	.word	0x00003a90
        /*0958*/ 	.word	0x000000ff
        /*095c*/ 	.word	0x00000000
        /*0960*/ 	.short	0x010a
        /*0962*/ 	.byte	0x1a
	.zero		1


	//   ....[66]....
        /*0964*/ 	.word	0x00003da0
        /*0968*/ 	.word	0x000000ff
        /*096c*/ 	.word	0x00000000
        /*0970*/ 	.short	0x010a
        /*0972*/ 	.byte	0x05
	.zero		1


	//   ....[67]....
        /*0974*/ 	.word	0x00003e40
        /*0978*/ 	.word	0x00000000
        /*097c*/ 	.word	0x00000000
        /*0980*/ 	.short	0x010a
        /*0982*/ 	.byte	0xff
	.zero		1


	//   ....[68]....
        /*0984*/ 	.word	0x00003e80
        /*0988*/ 	.word	0x00000000
        /*098c*/ 	.word	0x00000000
        /*0990*/ 	.short	0x010a
        /*0992*/ 	.byte	0xff
	.zero		1


	//   ....[69]....
        /*0994*/ 	.word	0x00003ef0
        /*0998*/ 	.word	0x000000ff
        /*099c*/ 	.word	0x00000000
        /*09a0*/ 	.short	0x0101
        /*09a2*/ 	.byte	0x05
	.zero		1


	//   ....[70]....
        /*09a4*/ 	.word	0x00003f30
        /*09a8*/ 	.word	0x000000ff
        /*09ac*/ 	.word	0x000000e0
        /*09b0*/ 	.short	0x010a
        /*09b2*/ 	.byte	0x09
	.zero		1


	//   ....[71]....
        /*09b4*/ 	.word	0x00003f90
        /*09b8*/ 	.word	0x000000ff
        /*09bc*/ 	.word	0x00000000
        /*09c0*/ 	.short	0x0101
        /*09c2*/ 	.byte	0x05
	.zero		1


	//   ....[72]....
        /*09c4*/ 	.word	0x00004410
        /*09c8*/ 	.word	0x00000003
        /*09cc*/ 	.word	0x00000080
        /*09d0*/ 	.short	0x010a
        /*09d2*/ 	.byte	0xff
	.zero		1


	//   ....[73]....
        /*09d4*/ 	.word	0x00004580
        /*09d8*/ 	.word	0x00000000
        /*09dc*/ 	.word	0x00000000
        /*09e0*/ 	.short	0x0101
        /*09e2*/ 	.byte	0xff
	.zero		1


	//   ....[74]....
        /*09e4*/ 	.word	0x000049f0
        /*09e8*/ 	.word	0x000000ff
        /*09ec*/ 	.word	0x00000078
        /*09f0*/ 	.short	0x010a
        /*09f2*/ 	.byte	0x1f
	.zero		1


	//   ....[75]....
        /*09f4*/ 	.word	0x00004bc0
        /*09f8*/ 	.word	0x000000ff
        /*09fc*/ 	.word	0x00000068
        /*0a00*/ 	.short	0x010a
        /*0a02*/ 	.byte	0x1f
	.zero		1


	//   ....[76]....
        /*0a04*/ 	.word	0x00005090
        /*0a08*/ 	.word	0x000000ff
        /*0a0c*/ 	.word	0x00000060
        /*0a10*/ 	.short	0x010b
        /*0a12*/ 	.byte	0x1f
	.zero		1


	//   ....[77]....
        /*0a14*/ 	.word	0x000050a0
        /*0a18*/ 	.word	0x000000ff
        /*0a1c*/ 	.word	0x00000000
        /*0a20*/ 	.short	0x0101
        /*0a22*/ 	.byte	0x27
	.zero		1


	//   ....[78]....
        /*0a24*/ 	.word	0x000050e0
        /*0a28*/ 	.word	0x00000000
        /*0a2c*/ 	.word	0x00000068
        /*0a30*/ 	.short	0x010a
        /*0a32*/ 	.byte	0xff
	.zero		1


	//   ....[79]....
        /*0a34*/ 	.word	0x00005390
        /*0a38*/ 	.word	0x000000ff
        /*0a3c*/ 	.word	0x00000080
        /*0a40*/ 	.short	0x010a
        /*0a42*/ 	.byte	0x04
	.zero		1


	//   ....[80]....
        /*0a44*/ 	.word	0x00005490
        /*0a48*/ 	.word	0x000000ff
        /*0a4c*/ 	.word	0x00000000
        /*0a50*/ 	.short	0x0101
        /*0a52*/ 	.byte	0x04
	.zero		1


	//   ....[81]....
        /*0a54*/ 	.word	0x00005fd0
        /*0a58*/ 	.word	0x000000ff
        /*0a5c*/ 	.word	0x00000060
        /*0a60*/ 	.short	0x010a
        /*0a62*/ 	.byte	0x08
	.zero		1


	//   ....[82]....
        /*0a64*/ 	.word	0x00006010
        /*0a68*/ 	.word	0x000000ff
        /*0a6c*/ 	.word	0x000000a0
        /*0a70*/ 	.short	0x010a
        /*0a72*/ 	.byte	0x04
	.zero		1


	//   ....[83]....
        /*0a74*/ 	.word	0x00006120
        /*0a78*/ 	.word	0x000000ff
        /*0a7c*/ 	.word	0x00000060
        /*0a80*/ 	.short	0x010a
        /*0a82*/ 	.byte	0x04
	.zero		1


	//   ....[84]....
        /*0a84*/ 	.word	0x000064c0
        /*0a88*/ 	.word	0x000000ff
        /*0a8c*/ 	.word	0x00000000
        /*0a90*/ 	.short	0x0101
        /*0a92*/ 	.byte	0x04
	.zero		1


	//   ....[85]....
        /*0a94*/ 	.word	0x00006590
        /*0a98*/ 	.word	0x000000ff
        /*0a9c*/ 	.word	0x000000a0
        /*0aa0*/ 	.short	0x010a
        /*0aa2*/ 	.byte	0x04
	.zero		1


	//   ....[86]....
        /*0aa4*/ 	.word	0x000099c0
        /*0aa8*/ 	.word	0x000000ff
        /*0aac*/ 	.word	0x00000000
        /*0ab0*/ 	.short	0x0101
        /*0ab2*/ 	.byte	0x05
	.zero		1


	//   ....[87]....
        /*0ab4*/ 	.word	0x0000b1b0
        /*0ab8*/ 	.word	0x00000003
        /*0abc*/ 	.word	0x000000d0
        /*0ac0*/ 	.short	0x010a
        /*0ac2*/ 	.byte	0xff
	.zero		1


	//   ....[88]....
        /*0ac4*/ 	.word	0x0000b210
        /*0ac8*/ 	.word	0x00000000
        /*0acc*/ 	.word	0x00000030
        /*0ad0*/ 	.short	0x010a
        /*0ad2*/ 	.byte	0xff
	.zero		1


	//   ....[89]....
        /*0ad4*/ 	.word	0x0000b270
        /*0ad8*/ 	.word	0x00000000
        /*0adc*/ 	.word	0x00000030
        /*0ae0*/ 	.short	0x010a
        /*0ae2*/ 	.byte	0xff
	.zero		1


	//   ....[90]....
        /*0ae4*/ 	.word	0x0000b2c0
        /*0ae8*/ 	.word	0x00000003
        /*0aec*/ 	.word	0x00000080
        /*0af0*/ 	.short	0x010a
        /*0af2*/ 	.byte	0xff
	.zero		1


	//   ....[91]....
        /*0af4*/ 	.word	0x0000b320
        /*0af8*/ 	.word	0x00000000
        /*0afc*/ 	.word	0x00000000
        /*0b00*/ 	.short	0x010a
        /*0b02*/ 	.byte	0xff
	.zero		1


	//   ....[92]....
        /*0b04*/ 	.word	0x0000b380
        /*0b08*/ 	.word	0x00000000
        /*0b0c*/ 	.word	0x00000000
        /*0b10*/ 	.short	0x010a
        /*0b12*/ 	.byte	0xff
	.zero		1


	//   ....[93]....
        /*0b14*/ 	.word	0x0000b3e0
        /*0b18*/ 	.word	0x00000000
        /*0b1c*/ 	.word	0x00000000
        /*0b20*/ 	.short	0x010a
        /*0b22*/ 	.byte	0xff
	.zero		1


	//   ....[94]....
        /*0b24*/ 	.word	0x0000b440
        /*0b28*/ 	.word	0x00000000
        /*0b2c*/ 	.word	0x00000000
        /*0b30*/ 	.short	0x010a
        /*0b32*/ 	.byte	0xff
	.zero		1


	//   ....[95]....
        /*0b34*/ 	.word	0x0000b4a0
        /*0b38*/ 	.word	0x00000000
        /*0b3c*/ 	.word	0x00000000
        /*0b40*/ 	.short	0x010a
        /*0b42*/ 	.byte	0xff
	.zero		1


	//   ....[96]....
        /*0b44*/ 	.word	0x0000b4f0
        /*0b48*/ 	.word	0x00000002
        /*0b4c*/ 	.word	0x000000c0
        /*0b50*/ 	.short	0x010a
        /*0b52*/ 	.byte	0xff
	.zero		1


	//   ....[97]....
        /*0b54*/ 	.word	0x0000b550
        /*0b58*/ 	.word	0x00000002
        /*0b5c*/ 	.word	0x00000090
        /*0b60*/ 	.short	0x010a
        /*0b62*/ 	.byte	0xff
	.zero		1


	//   ....[98]....
        /*0b64*/ 	.word	0x0000b5a0
        /*0b68*/ 	.word	0x00000002
        /*0b6c*/ 	.word	0x00000080
        /*0b70*/ 	.short	0x010a
        /*0b72*/ 	.byte	0xff
	.zero		1


	//   ....[99]....
        /*0b74*/ 	.word	0x0000b600
        /*0b78*/ 	.word	0x00000000
        /*0b7c*/ 	.word	0x00000090
        /*0b80*/ 	.short	0x010a
        /*0b82*/ 	.byte	0xff
	.zero		1


	//   ....[100]....
        /*0b84*/ 	.word	0x0000b660
        /*0b88*/ 	.word	0x00000000
        /*0b8c*/ 	.word	0x00000008
        /*0b90*/ 	.short	0x010a
        /*0b92*/ 	.byte	0xff
	.zero		1


	//   ....[101]....
        /*0b94*/ 	.word	0x0000b750
        /*0b98*/ 	.word	0x00000000
        /*0b9c*/ 	.word	0x00000008
        /*0ba0*/ 	.short	0x010a
        /*0ba2*/ 	.byte	0xff
	.zero		1


	//   ....[102]....
        /*0ba4*/ 	.word	0x0000b7a0
        /*0ba8*/ 	.word	0x00000000
        /*0bac*/ 	.word	0x00000080
        /*0bb0*/ 	.short	0x010a
        /*0bb2*/ 	.byte	0xff
	.zero		1


	//   ....[103]....
        /*0bb4*/ 	.word	0x0000b800
        /*0bb8*/ 	.word	0x00000000
        /*0bbc*/ 	.word	0x000000b0
        /*0bc0*/ 	.short	0x010a
        /*0bc2*/ 	.byte	0xff
	.zero		1


	//   ....[104]....
        /*0bc4*/ 	.word	0x0000b860
        /*0bc8*/ 	.word	0x00000000
        /*0bcc*/ 	.word	0x00000000
        /*0bd0*/ 	.short	0x010a
        /*0bd2*/ 	.byte	0xff
	.zero		1


	//   ....[105]....
        /*0bd4*/ 	.word	0x0000b8c0
        /*0bd8*/ 	.word	0x00000000
        /*0bdc*/ 	.word	0x00000000
        /*0be0*/ 	.short	0x010a
        /*0be2*/ 	.byte	0xff
	.zero		1


	//   ....[106]....
        /*0be4*/ 	.word	0x0000b920
        /*0be8*/ 	.word	0x00000000
        /*0bec*/ 	.word	0x000000e0
        /*0bf0*/ 	.short	0x010a
        /*0bf2*/ 	.byte	0xff
	.zero		1


	//   ....[107]....
        /*0bf4*/ 	.word	0x0000b970
        /*0bf8*/ 	.word	0x00000003
        /*0bfc*/ 	.word	0x00000080
        /*0c00*/ 	.short	0x010a
        /*0c02*/ 	.byte	0xff
	.zero		1


	//   ....[108]....
        /*0c04*/ 	.word	0x0000b9d0
        /*0c08*/ 	.word	0x00000000
        /*0c0c*/ 	.word	0x00000078
        /*0c10*/ 	.short	0x010a
        /*0c12*/ 	.byte	0xff
	.zero		1


	//   ....[109]....
        /*0c14*/ 	.word	0x0000ba30
        /*0c18*/ 	.word	0x00000003
        /*0c1c*/ 	.word	0x00000068
        /*0c20*/ 	.short	0x010a
        /*0c22*/ 	.byte	0xff
	.zero		1


	//   ....[110]....
        /*0c24*/ 	.word	0x0000ba90
        /*0c28*/ 	.word	0x00000000
        /*0c2c*/ 	.word	0x00000080
        /*0c30*/ 	.short	0x010a
        /*0c32*/ 	.byte	0xff
	.zero		1


	//   ....[111]....
        /*0c34*/ 	.word	0x0000bb10
        /*0c38*/ 	.word	0x00000003
        /*0c3c*/ 	.word	0x00000060
        /*0c40*/ 	.short	0x010a
        /*0c42*/ 	.byte	0xff
	.zero		1


	//   ....[112]....
        /*0c44*/ 	.word	0x0000bb90
        /*0c48*/ 	.word	0x00000003
        /*0c4c*/ 	.word	0x000000a0
        /*0c50*/ 	.short	0x010a
        /*0c52*/ 	.byte	0xff
	.zero		1


	//----- nvinfo : EIATTR_NUM_MBARRIERS
	.align		4
.L_46:
        /*0c54*/ 	.byte	0x03, 0x38
        /*0c56*/ 	.short	0x001d


	//----- nvinfo : EIATTR_EXIT_INSTR_OFFSETS
	.align		4
        /*0c58*/ 	.byte	0x04, 0x1c
        /*0c5a*/ 	.short	(.L_48 - .L_47)


	//   ....[0]....
.L_47:
        /*0c5c*/ 	.word	0x00002a00


	//   ....[1]....
        /*0c60*/ 	.word	0x00002ef0


	//   ....[2]....
        /*0c64*/ 	.word	0x00002f50


	//   ....[3]....
        /*0c68*/ 	.word	0x000041b0


	//   ....[4]....
        /*0c6c*/ 	.word	0x00005110


	//   ....[5]....
        /*0c70*/ 	.word	0x00005150


	//   ....[6]....
        /*0c74*/ 	.word	0x0000b1a0


	//----- nvinfo : EIATTR_MAX_THREADS
	.align		4
.L_48:
        /*0c78*/ 	.byte	0x04, 0x05
        /*0c7a*/ 	.short	(.L_50 - .L_49)
.L_49:
        /*0c7c*/ 	.word	0x00000100
        /*0c80*/ 	.word	0x00000001
        /*0c84*/ 	.word	0x00000001


	//----- nvinfo : EIATTR_CRS_STACK_SIZE
	.align		4
.L_50:
        /*0c88*/ 	.byte	0x04, 0x1e
        /*0c8a*/ 	.short	(.L_52 - .L_51)
.L_51:
        /*0c8c*/ 	.word	0x00000000


	//----- nvinfo : EIATTR_CBANK_PARAM_SIZE
	.align		4
.L_52:
        /*0c90*/ 	.byte	0x03, 0x19
        /*0c92*/ 	.short	0x0800


	//----- nvinfo : EIATTR_PARAM_CBANK
	.align		4
        /*0c94*/ 	.byte	0x04, 0x0a
        /*0c96*/ 	.short	(.L_54 - .L_53)
	.align		4
.L_53:
        /*0c98*/ 	.word	index@(.nv.constant0._ZN7cutlass13device_kernelINS_4gemm6kernel13GemmUniversalIN4cute5tupleIJiiiiEEENS1_10collective13CollectiveMmaINS1_35MainloopSm100TmaUmmaWarpSpecializedILi6ELi2ELi2ENS5_IJNS4_1CILi2EEENSA_ILi1EEESC_EEEEENS5_IJNSA_ILi256EEENSA_ILi176EEENSA_ILi128EEEEEENS_12float_e4m3_tENS5_IJlSC_lEEESJ_SK_NS4_8TiledMMAINS4_8MMA_AtomIJNS4_10MMA_TraitsINS4_25SM100_MMA_F8F6F4_2x1SM_SSEJSJ_SJ_fSF_SG_NS4_17integral_constantINS4_4UMMA5MajorELSR_0EEESS_NSP_INSQ_7ScaleInELST_0EEESU_EEEEEENS4_6LayoutINS5_IJSC_SC_SC_EEENS5_IJNSA_ILi0EEESZ_SZ_EEEEENS5_IJNS4_10UnderscoreES12_S12_EEEEENS4_18SM100_TMA_2SM_LOADENS4_14ComposedLayoutINS4_7SwizzleILi3ELi4ELi3EEENS4_18smem_ptr_flag_bitsILi8EEENSX_INS5_IJNSA_ILi8EEESH_EEENS5_IJSH_SC_EEEEEEEvNS4_8identityES15_S1F_vS1G_EENS_8epilogue10collective18CollectiveEpilogueINS1I_23Sm100TmaWarpSpecializedILi1ELi1ELi176ELb0ELb0EEEJNS5_IJSH_SG_SH_EEENS5_IJNSX_ISH_SC_EENSX_ISG_SC_EEEEESJ_SK_SJ_SK_NS1I_6fusion15FusionCallbacksIS1M_NS1R_17LinearCombinationISJ_fSJ_fLNS_15FloatRoundStyleE2EEES1N_S1Q_JEEENS4_5SM1004TMEM4LOAD26SM100_TMEM_LOAD_32dp32b16xENS4_13SM90_TMA_LOADENS16_INS17_ILi0ELi4ELi3EEES1A_NSX_INS5_IJS1B_NSA_ILi16EEEEEENS5_IJS23_SC_EEEEEEENS4_39AutoVectorizingCopyWithAssumedAlignmentILi128EEENS4_14SM90_TMA_STOREES27_S29_S29_EEEvvEEEEvNT_6ParamsE)
        /*0c9c*/ 	.short	0x0380
        /*0c9e*/ 	.short	0x0800


	//----- nvinfo : EIATTR_SW_WAR
	.align		4
.L_54:
        /*0ca0*/ 	.byte	0x04, 0x36
        /*0ca2*/ 	.short	(.L_56 - .L_55)
.L_55:
        /*0ca4*/ 	.word	0x00000008
.L_56:


//--------------------- .nv.callgraph             --------------------------
	.section	.nv.callgraph,"",@"SHT_CUDA_CALLGRAPH"
	.align	4
	.sectionentsize	8
	.align		4
        /*0000*/ 	.word	0x00000000
	.align		4
        /*0004*/ 	.word	0xffffffff
	.align		4
        /*0008*/ 	.word	index@(_ZN7cutlass13device_kernelINS_4gemm6kernel13GemmUniversalIN4cute5tupleIJiiiiEEENS1_10collective13CollectiveMmaINS1_35MainloopSm100TmaUmmaWarpSpecializedILi6ELi2ELi2ENS5_IJNS4_1CILi2EEENSA_ILi1EEESC_EEEEENS5_IJNSA_ILi256EEENSA_ILi176EEENSA_ILi128EEEEEENS_12float_e4m3_tENS5_IJlSC_lEEESJ_SK_NS4_8TiledMMAINS4_8MMA_AtomIJNS4_10MMA_TraitsINS4_25SM100_MMA_F8F6F4_2x1SM_SSEJSJ_SJ_fSF_SG_NS4_17integral_constantINS4_4UMMA5MajorELSR_0EEESS_NSP_INSQ_7ScaleInELST_0EEESU_EEEEEENS4_6LayoutINS5_IJSC_SC_SC_EEENS5_IJNSA_ILi0EEESZ_SZ_EEEEENS5_IJNS4_10UnderscoreES12_S12_EEEEENS4_18SM100_TMA_2SM_LOADENS4_14ComposedLayoutINS4_7SwizzleILi3ELi4ELi3EEENS4_18smem_ptr_flag_bitsILi8EEENSX_INS5_IJNSA_ILi8EEESH_EEENS5_IJSH_SC_EEEEEEEvNS4_8identityES15_S1F_vS1G_EENS_8epilogue10collective18CollectiveEpilogueINS1I_23Sm100TmaWarpSpecializedILi1ELi1ELi176ELb0ELb0EEEJNS5_IJSH_SG_SH_EEENS5_IJNSX_ISH_SC_EENSX_ISG_SC_EEEEESJ_SK_SJ_SK_NS1I_6fusion15FusionCallbacksIS1M_NS1R_17LinearCombinationISJ_fSJ_fLNS_15FloatRoundStyleE2EEES1N_S1Q_JEEENS4_5SM1004TMEM4LOAD26SM100_TMEM_LOAD_32dp32b16xENS4_13SM90_TMA_LOADENS16_INS17_ILi0ELi4ELi3EEES1A_NSX_INS5_IJS1B_NSA_ILi16EEEEEENS5_IJS23_SC_EEEEEEENS4_39AutoVectorizingCopyWithAssumedAlignmentILi128EEENS4_14SM90_TMA_STOREES27_S29_S29_EEEvvEEEEvNT_6ParamsE)
	.align		4
        /*000c*/ 	.word	index@(__assertfail)
	.align		4
        /*0010*/ 	.word	0x00000000
	.align		4
        /*0014*/ 	.word	0xfffffffe
	.align		4
        /*0018*/ 	.word	0x00000000
	.align		4
        /*001c*/ 	.word	0xfffffffd
	.align		4
        /*0020*/ 	.word	0x00000000
	.align		4
        /*0024*/ 	.word	0xfffffffc


//--------------------- .nv.constant4             --------------------------
	.section	.nv.constant4,"a",@progbits
	.align	8
	.align		8
.nv.constant4:
        /*0000*/ 	.dword	__assertfail
	.align		8
        /*0008*/ 	.dword	__unnamed_1
	.align		8
        /*0010*/ 	.dword	_ZN40_INTERNAL_0b365f0c_4_k_cu_b02ec9a0_323574cuda3std3__45__cpo5beginE
	.align		8
        /*0018*/ 	.dword	_ZN40_INTERNAL_0b365f0c_4_k_cu_b02ec9a0_323574cuda3std3__45__cpo3endE
	.align		8
        /*0020*/ 	.dword	_ZN40_INTERNAL_0b365f0c_4_k_cu_b02ec9a0_323574cuda3std3__45__cpo6cbeginE
	.align		8
        /*0028*/ 	.dword	_ZN40_INTERNAL_0b365f0c_4_k_cu_b02ec9a0_323574cuda3std3__45__cpo4cendE
	.align		8
        /*0030*/ 	.dword	_ZN40_INTERNAL_0b365f0c_4_k_cu_b02ec9a0_323574cuda3std3__442_GLOBAL__N__0b365f0c_4_k_cu_b02ec9a0_323576ignoreE
	.align		8
        /*0038*/ 	.dword	_ZN40_INTERNAL_0b365f0c_4_k_cu_b02ec9a0_323574cuda3std3__419piecewise_constructE
	.align		8
        /*0040*/ 	.dword	_ZN40_INTERNAL_0b365f0c_4_k_cu_b02ec9a0_323574cuda3std3__48in_placeE
	.align		8
        /*0048*/ 	.dword	_ZN40_INTERNAL_0b365f0c_4_k_cu_b02ec9a0_323574cuda3std6ranges3__45__cpo4swapE
	.align		8
        /*0050*/ 	.dword	_ZN40_INTERNAL_0b365f0c_4_k_cu_b02ec9a0_323574cuda3std6ranges3__45__cpo9iter_moveE
	.align		8
        /*0058*/ 	.dword	_ZN40_INTERNAL_0b365f0c_4_k_cu_b02ec9a0_323574cute7productE
	.align		8
        /*0060*/ 	.dword	_ZN40_INTERNAL_0b365f0c_4_k_cu_b02ec9a0_323574cute1_E
	.align		8
        /*0068*/ 	.dword	$str$25
	.align		8
        /*0070*/ 	.dword	$str$26


//--------------------- .text._ZN7cutlass13device_kernelINS_4gemm6kernel13GemmUniversalIN4cute5tupleIJiiiiEEENS1_10collective13CollectiveMmaINS1_35MainloopSm100TmaUmmaWarpSpecializedILi6ELi2ELi2ENS5_IJNS4_1CILi2EEENSA_ILi1EEESC_EEEEENS5_IJNSA_ILi256EEENSA_ILi176EEENSA_ILi128EEEEEENS_12float_e4m3_tENS5_IJlSC_lEEESJ_SK_NS4_8TiledMMAINS4_8MMA_AtomIJNS4_10MMA_TraitsINS4_25SM100_MMA_F8F6F4_2x1SM_SSEJSJ_SJ_fSF_SG_NS4_17integral_constantINS4_4UMMA5MajorELSR_0EEESS_NSP_INSQ_7ScaleInELST_0EEESU_EEEEEENS4_6LayoutINS5_IJSC_SC_SC_EEENS5_IJNSA_ILi0EEESZ_SZ_EEEEENS5_IJNS4_10UnderscoreES12_S12_EEEEENS4_18SM100_TMA_2SM_LOADENS4_14ComposedLayoutINS4_7SwizzleILi3ELi4ELi3EEENS4_18smem_ptr_flag_bitsILi8EEENSX_INS5_IJNSA_ILi8EEESH_EEENS5_IJSH_SC_EEEEEEEvNS4_8identityES15_S1F_vS1G_EENS_8epilogue10collective18CollectiveEpilogueINS1I_23Sm100TmaWarpSpecializedILi1ELi1ELi176ELb0ELb0EEEJNS5_IJSH_SG_SH_EEENS5_IJNSX_ISH_SC_EENSX_ISG_SC_EEEEESJ_SK_SJ_SK_NS1I_6fusion15FusionCallbacksIS1M_NS1R_17LinearCombinationISJ_fSJ_fLNS_15FloatRoundStyleE2EEES1N_S1Q_JEEENS4_5SM1004TMEM4LOAD26SM100_TMEM_LOAD_32dp32b16xENS4_13SM90_TMA_LOADENS16_INS17_ILi0ELi4ELi3EEES1A_NSX_INS5_IJS1B_NSA_ILi16EEEEEENS5_IJS23_SC_EEEEEEENS4_39AutoVectorizingCopyWithAssumedAlignmentILi128EEENS4_14SM90_TMA_STOREES27_S29_S29_EEEvvEEEEvNT_6ParamsE --------------------------
	.section	.text._ZN7cutlass13device_kernelINS_4gemm6kernel13GemmUniversalIN4cute5tupleIJiiiiEEENS1_10collective13CollectiveMmaINS1_35MainloopSm100TmaUmmaWarpSpecializedILi6ELi2ELi2ENS5_IJNS4_1CILi2EEENSA_ILi1EEESC_EEEEENS5_IJNSA_ILi256EEENSA_ILi176EEENSA_ILi128EEEEEENS_12float_e4m3_tENS5_IJlSC_lEEESJ_SK_NS4_8TiledMMAINS4_8MMA_AtomIJNS4_10MMA_TraitsINS4_25SM100_MMA_F8F6F4_2x1SM_SSEJSJ_SJ_fSF_SG_NS4_17integral_constantINS4_4UMMA5MajorELSR_0EEESS_NSP_INSQ_7ScaleInELST_0EEESU_EEEEEENS4_6LayoutINS5_IJSC_SC_SC_EEENS5_IJNSA_ILi0EEESZ_SZ_EEEEENS5_IJNS4_10UnderscoreES12_S12_EEEEENS4_18SM100_TMA_2SM_LOADENS4_14ComposedLayoutINS4_7SwizzleILi3ELi4ELi3EEENS4_18smem_ptr_flag_bitsILi8EEENSX_INS5_IJNSA_ILi8EEESH_EEENS5_IJSH_SC_EEEEEEEvNS4_8identityES15_S1F_vS1G_EENS_8epilogue10collective18CollectiveEpilogueINS1I_23Sm100TmaWarpSpecializedILi1ELi1ELi176ELb0ELb0EEEJNS5_IJSH_SG_SH_EEENS5_IJNSX_ISH_SC_EENSX_ISG_SC_EEEEESJ_SK_SJ_SK_NS1I_6fusion15FusionCallbacksIS1M_NS1R_17LinearCombinationISJ_fSJ_fLNS_15FloatRoundStyleE2EEES1N_S1Q_JEEENS4_5SM1004TMEM4LOAD26SM100_TMEM_LOAD_32dp32b16xENS4_13SM90_TMA_LOADENS16_INS17_ILi0ELi4ELi3EEES1A_NSX_INS5_IJS1B_NSA_ILi16EEEEEENS5_IJS23_SC_EEEEEEENS4_39AutoVectorizingCopyWithAssumedAlignmentILi128EEENS4_14SM90_TMA_STOREES27_S29_S29_EEEvvEEEEvNT_6ParamsE,"ax",@progbits
	.align	128
.text._ZN7cutlass13device_kernelINS_4gemm6kernel13GemmUniversalIN4cute5tupleIJiiiiEEENS1_10collective13CollectiveMmaINS1_35MainloopSm100TmaUmmaWarpSpecializedILi6ELi2ELi2ENS5_IJNS4_1CILi2EEENSA_ILi1EEESC_EEEEENS5_IJNSA_ILi256EEENSA_ILi176EEENSA_ILi128EEEEEENS_12float_e4m3_tENS5_IJlSC_lEEESJ_SK_NS4_8TiledMMAINS4_8MMA_AtomIJNS4_10MMA_TraitsINS4_25SM100_MMA_F8F6F4_2x1SM_SSEJSJ_SJ_fSF_SG_NS4_17integral_constantINS4_4UMMA5MajorELSR_0EEESS_NSP_INSQ_7ScaleInELST_0EEESU_EEEEEENS4_6LayoutINS5_IJSC_SC_SC_EEENS5_IJNSA_ILi0EEESZ_SZ_EEEEENS5_IJNS4_10UnderscoreES12_S12_EEEEENS4_18SM100_TMA_2SM_LOADENS4_14ComposedLayoutINS4_7SwizzleILi3ELi4ELi3EEENS4_18smem_ptr_flag_bitsILi8EEENSX_INS5_IJNSA_ILi8EEESH_EEENS5_IJSH_SC_EEEEEEEvNS4_8identityES15_S1F_vS1G_EENS_8epilogue10collective18CollectiveEpilogueINS1I_23Sm100TmaWarpSpecializedILi1ELi1ELi176ELb0ELb0EEEJNS5_IJSH_SG_SH_EEENS5_IJNSX_ISH_SC_EENSX_ISG_SC_EEEEESJ_SK_SJ_SK_NS1I_6fusion15FusionCallbacksIS1M_NS1R_17LinearCombinationISJ_fSJ_fLNS_15FloatRoundStyleE2EEES1N_S1Q_JEEENS4_5SM1004TMEM4LOAD26SM100_TMEM_LOAD_32dp32b16xENS4_13SM90_TMA_LOADENS16_INS17_ILi0ELi4ELi3EEES1A_NSX_INS5_IJS1B_NSA_ILi16EEEEEENS5_IJS23_SC_EEEEEEENS4_39AutoVectorizingCopyWithAssumedAlignmentILi128EEENS4_14SM90_TMA_STOREES27_S29_S29_EEEvvEEEEvNT_6ParamsE:
        .type           _ZN7cutlass13device_kernelINS_4gemm6kernel13GemmUniversalIN4cute5tupleIJiiiiEEENS1_10collective13CollectiveMmaINS1_35MainloopSm100TmaUmmaWarpSpecializedILi6ELi2ELi2ENS5_IJNS4_1CILi2EEENSA_ILi1EEESC_EEEEENS5_IJNSA_ILi256EEENSA_ILi176EEENSA_ILi128EEEEEENS_12float_e4m3_tENS5_IJlSC_lEEESJ_SK_NS4_8TiledMMAINS4_8MMA_AtomIJNS4_10MMA_TraitsINS4_25SM100_MMA_F8F6F4_2x1SM_SSEJSJ_SJ_fSF_SG_NS4_17integral_constantINS4_4UMMA5MajorELSR_0EEESS_NSP_INSQ_7ScaleInELST_0EEESU_EEEEEENS4_6LayoutINS5_IJSC_SC_SC_EEENS5_IJNSA_ILi0EEESZ_SZ_EEEEENS5_IJNS4_10UnderscoreES12_S12_EEEEENS4_18SM100_TMA_2SM_LOADENS4_14ComposedLayoutINS4_7SwizzleILi3ELi4ELi3EEENS4_18smem_ptr_flag_bitsILi8EEENSX_INS5_IJNSA_ILi8EEESH_EEENS5_IJSH_SC_EEEEEEEvNS4_8identityES15_S1F_vS1G_EENS_8epilogue10collective18CollectiveEpilogueINS1I_23Sm100TmaWarpSpecializedILi1ELi1ELi176ELb0ELb0EEEJNS5_IJSH_SG_SH_EEENS5_IJNSX_ISH_SC_EENSX_ISG_SC_EEEEESJ_SK_SJ_SK_NS1I_6fusion15FusionCallbacksIS1M_NS1R_17LinearCombinationISJ_fSJ_fLNS_15FloatRoundStyleE2EEES1N_S1Q_JEEENS4_5SM1004TMEM4LOAD26SM100_TMEM_LOAD_32dp32b16xENS4_13SM90_TMA_LOADENS16_INS17_ILi0ELi4ELi3EEES1A_NSX_INS5_IJS1B_NSA_ILi16EEEEEENS5_IJS23_SC_EEEEEEENS4_39AutoVectorizingCopyWithAssumedAlignmentILi128EEENS4_14SM90_TMA_STOREES27_S29_S29_EEEvvEEEEvNT_6ParamsE,@function
        .size           _ZN7cutlass13device_kernelINS_4gemm6kernel13GemmUniversalIN4cute5tupleIJiiiiEEENS1_10collective13CollectiveMmaINS1_35MainloopSm100TmaUmmaWarpSpecializedILi6ELi2ELi2ENS5_IJNS4_1CILi2EEENSA_ILi1EEESC_EEEEENS5_IJNSA_ILi256EEENSA_ILi176EEENSA_ILi128EEEEEENS_12float_e4m3_tENS5_IJlSC_lEEESJ_SK_NS4_8TiledMMAINS4_8MMA_AtomIJNS4_10MMA_TraitsINS4_25SM100_MMA_F8F6F4_2x1SM_SSEJSJ_SJ_fSF_SG_NS4_17integral_constantINS4_4UMMA5MajorELSR_0EEESS_NSP_INSQ_7ScaleInELST_0EEESU_EEEEEENS4_6LayoutINS5_IJSC_SC_SC_EEENS5_IJNSA_ILi0EEESZ_SZ_EEEEENS5_IJNS4_10UnderscoreES12_S12_EEEEENS4_18SM100_TMA_2SM_LOADENS4_14ComposedLayoutINS4_7SwizzleILi3ELi4ELi3EEENS4_18smem_ptr_flag_bitsILi8EEENSX_INS5_IJNSA_ILi8EEESH_EEENS5_IJSH_SC_EEEEEEEvNS4_8identityES15_S1F_vS1G_EENS_8epilogue10collective18CollectiveEpilogueINS1I_23Sm100TmaWarpSpecializedILi1ELi1ELi176ELb0ELb0EEEJNS5_IJSH_SG_SH_EEENS5_IJNSX_ISH_SC_EENSX_ISG_SC_EEEEESJ_SK_SJ_SK_NS1I_6fusion15FusionCallbacksIS1M_NS1R_17LinearCombinationISJ_fSJ_fLNS_15FloatRoundStyleE2EEES1N_S1Q_JEEENS4_5SM1004TMEM4LOAD26SM100_TMEM_LOAD_32dp32b16xENS4_13SM90_TMA_LOADENS16_INS17_ILi0ELi4ELi3EEES1A_NSX_INS5_IJS1B_NSA_ILi16EEEEEENS5_IJS23_SC_EEEEEEENS4_39AutoVectorizingCopyWithAssumedAlignmentILi128EEENS4_14SM90_TMA_STOREES27_S29_S29_EEEvvEEEEvNT_6ParamsE,(.L_x_158 - _ZN7cutlass13device_kernelINS_4gemm6kernel13GemmUniversalIN4cute5tupleIJiiiiEEENS1_10collective13CollectiveMmaINS1_35MainloopSm100TmaUmmaWarpSpecializedILi6ELi2ELi2ENS5_IJNS4_1CILi2EEENSA_ILi1EEESC_EEEEENS5_IJNSA_ILi256EEENSA_ILi176EEENSA_ILi128EEEEEENS_12float_e4m3_tENS5_IJlSC_lEEESJ_SK_NS4_8TiledMMAINS4_8MMA_AtomIJNS4_10MMA_TraitsINS4_25SM100_MMA_F8F6F4_2x1SM_SSEJSJ_SJ_fSF_SG_NS4_17integral_constantINS4_4UMMA5MajorELSR_0EEESS_NSP_INSQ_7ScaleInELST_0EEESU_EEEEEENS4_6LayoutINS5_IJSC_SC_SC_EEENS5_IJNSA_ILi0EEESZ_SZ_EEEEENS5_IJNS4_10UnderscoreES12_S12_EEEEENS4_18SM100_TMA_2SM_LOADENS4_14ComposedLayoutINS4_7SwizzleILi3ELi4ELi3EEENS4_18smem_ptr_flag_bitsILi8EEENSX_INS5_IJNSA_ILi8EEESH_EEENS5_IJSH_SC_EEEEEEEvNS4_8identityES15_S1F_vS1G_EENS_8epilogue10collective18CollectiveEpilogueINS1I_23Sm100TmaWarpSpecializedILi1ELi1ELi176ELb0ELb0EEEJNS5_IJSH_SG_SH_EEENS5_IJNSX_ISH_SC_EENSX_ISG_SC_EEEEESJ_SK_SJ_SK_NS1I_6fusion15FusionCallbacksIS1M_NS1R_17LinearCombinationISJ_fSJ_fLNS_15FloatRoundStyleE2EEES1N_S1Q_JEEENS4_5SM1004TMEM4LOAD26SM100_TMEM_LOAD_32dp32b16xENS4_13SM90_TMA_LOADENS16_INS17_ILi0ELi4ELi3EEES1A_NSX_INS5_IJS1B_NSA_ILi16EEEEEENS5_IJS23_SC_EEEEEEENS4_39AutoVectorizingCopyWithAssumedAlignmentILi128EEENS4_14SM90_TMA_STOREES27_S29_S29_EEEvvEEEEvNT_6ParamsE)
        .other          _ZN7cutlass13device_kernelINS_4gemm6kernel13GemmUniversalIN4cute5tupleIJiiiiEEENS1_10collective13CollectiveMmaINS1_35MainloopSm100TmaUmmaWarpSpecializedILi6ELi2ELi2ENS5_IJNS4_1CILi2EEENSA_ILi1EEESC_EEEEENS5_IJNSA_ILi256EEENSA_ILi176EEENSA_ILi128EEEEEENS_12float_e4m3_tENS5_IJlSC_lEEESJ_SK_NS4_8TiledMMAINS4_8MMA_AtomIJNS4_10MMA_TraitsINS4_25SM100_MMA_F8F6F4_2x1SM_SSEJSJ_SJ_fSF_SG_NS4_17integral_constantINS4_4UMMA5MajorELSR_0EEESS_NSP_INSQ_7ScaleInELST_0EEESU_EEEEEENS4_6LayoutINS5_IJSC_SC_SC_EEENS5_IJNSA_ILi0EEESZ_SZ_EEEEENS5_IJNS4_10UnderscoreES12_S12_EEEEENS4_18SM100_TMA_2SM_LOADENS4_14ComposedLayoutINS4_7SwizzleILi3ELi4ELi3EEENS4_18smem_ptr_flag_bitsILi8EEENSX_INS5_IJNSA_ILi8EEESH_EEENS5_IJSH_SC_EEEEEEEvNS4_8identityES15_S1F_vS1G_EENS_8epilogue10collective18CollectiveEpilogueINS1I_23Sm100TmaWarpSpecializedILi1ELi1ELi176ELb0ELb0EEEJNS5_IJSH_SG_SH_EEENS5_IJNSX_ISH_SC_EENSX_ISG_SC_EEEEESJ_SK_SJ_SK_NS1I_6fusion15FusionCallbacksIS1M_NS1R_17LinearCombinationISJ_fSJ_fLNS_15FloatRoundStyleE2EEES1N_S1Q_JEEENS4_5SM1004TMEM4LOAD26SM100_TMEM_LOAD_32dp32b16xENS4_13SM90_TMA_LOADENS16_INS17_ILi0ELi4ELi3EEES1A_NSX_INS5_IJS1B_NSA_ILi16EEEEEENS5_IJS23_SC_EEEEEEENS4_39AutoVectorizingCopyWithAssumedAlignmentILi128EEENS4_14SM90_TMA_STOREES27_S29_S29_EEEvvEEEEvNT_6ParamsE,@"STO_CUDA_ENTRY STV_DEFAULT"
_ZN7cutlass13device_kernelINS_4gemm6kernel13GemmUniversalIN4cute5tupleIJiiiiEEENS1_10collective13CollectiveMmaINS1_35MainloopSm100TmaUmmaWarpSpecializedILi6ELi2ELi2ENS5_IJNS4_1CILi2EEENSA_ILi1EEESC_EEEEENS5_IJNSA_ILi256EEENSA_ILi176EEENSA_ILi128EEEEEENS_12float_e4m3_tENS5_IJlSC_lEEESJ_SK_NS4_8TiledMMAINS4_8MMA_AtomIJNS4_10MMA_TraitsINS4_25SM100_MMA_F8F6F4_2x1SM_SSEJSJ_SJ_fSF_SG_NS4_17integral_constantINS4_4UMMA5MajorELSR_0EEESS_NSP_INSQ_7ScaleInELST_0EEESU_EEEEEENS4_6LayoutINS5_IJSC_SC_SC_EEENS5_IJNSA_ILi0EEESZ_SZ_EEEEENS5_IJNS4_10UnderscoreES12_S12_EEEEENS4_18SM100_TMA_2SM_LOADENS4_14ComposedLayoutINS4_7SwizzleILi3ELi4ELi3EEENS4_18smem_ptr_flag_bitsILi8EEENSX_INS5_IJNSA_ILi8EEESH_EEENS5_IJSH_SC_EEEEEEEvNS4_8identityES15_S1F_vS1G_EENS_8epilogue10collective18CollectiveEpilogueINS1I_23Sm100TmaWarpSpecializedILi1ELi1ELi176ELb0ELb0EEEJNS5_IJSH_SG_SH_EEENS5_IJNSX_ISH_SC_EENSX_ISG_SC_EEEEESJ_SK_SJ_SK_NS1I_6fusion15FusionCallbacksIS1M_NS1R_17LinearCombinationISJ_fSJ_fLNS_15FloatRoundStyleE2EEES1N_S1Q_JEEENS4_5SM1004TMEM4LOAD26SM100_TMEM_LOAD_32dp32b16xENS4_13SM90_TMA_LOADENS16_INS17_ILi0ELi4ELi3EEES1A_NSX_INS5_IJS1B_NSA_ILi16EEEEEENS5_IJS23_SC_EEEEEEENS4_39AutoVectorizingCopyWithAssumedAlignmentILi128EEENS4_14SM90_TMA_STOREES27_S29_S29_EEEvvEEEEvNT_6ParamsE:
[----:B------:R-:W1:Y:S01]  /*0000*/  LDC R1, c[0x0][0x37c] ;  /* 0x0000df00ff017b82 */ /* 0x000e620000000800 */
[----:B------:R-:W2:Y:S01]  /*0010*/  S2R R3, SR_TID.X ;  /* 0x0000000000037919 */ /* 0x000ea20000002100 */
[----:B------:R-:W3:Y:S01]  /*0020*/  LDCU.64 UR6, c[0x0][0x890] ;  /* 0x00011200ff0677ac */ /* 0x000ee20008000a00 */
[----:B-1----:R-:W-:-:S05]  /*0030*/  VIADD R1, R1, 0xffffff28 ;  /* 0xffffff2801017836 */ /* 0x002fca0000000000 */
[----:B------:R-:W1:Y:S01]  /*0040*/  S2UR UR5, SR_CgaCtaId ;  /* 0x00000000000579c3 */ /* 0x000e620000008800 */
[----:B------:R-:W-:Y:S01]  /*0050*/  ELECT P1, URZ, PT ;  /* 0x0000000000ff782f */ /* 0x000fe20003820000 */
[----:B------:R-:W4:Y:S01]  /*0060*/  LDCU.64 UR60, c[0x0][0x358] ;  /* 0x00006b00ff3c77ac */ /* 0x000f220008000a00 */
[----:B---3--:R-:W-:-:S04]  /*0070*/  UISETP.NE.U32.AND UP0, UPT, UR6, URZ, UPT ;  /* 0x000000ff0600728c */ /* 0x008fc8000bf05070 */
[----:B------:R-:W-:Y:S02]  /*0080*/  UISETP.NE.AND.EX UP0, UPT, UR7, URZ, UPT, UP0 ;  /* 0x000000ff0700728c */ /* 0x000fe4000bf05300 */
[----:B-1----:R-:W-:Y:S02]  /*0090*/  ULOP3.LUT UR15, UR5, 0x1, URZ, 0xc0, !UPT ;  /* 0x00000001050f7892 */ /* 0x002fe4000f8ec0ff */
[----:B------:R-:W-:Y:S01]  /*00a0*/  ULOP3.LUT UR14, UR5, 0x1, URZ, 0x3c, !UPT ;  /* 0x00000001050e7892 */ /* 0x000fe2000f8e3cff */
[----:B--2---:R-:W-:-:S05]  /*00b0*/  SHF.R.U32.HI R2, RZ, 0x5, R3 ;  /* 0x00000005ff027819 */ /* 0x004fca0000011603 */
[----:B------:R-:W1:Y:S02]  /*00c0*/  SHFL.IDX PT, R0, R2, RZ, 0x1f ;  /* 0x00001fff02007589 */ /* 0x000e6400000e0000 */
[----:B-1----:R-:W-:Y:S02]  /*00d0*/  R2UR UR4, R0 ;  /* 0x00000000000472ca */ /* 0x002fe400000e0000 */
[----:B------:R-:W-:-:S05]  /*00e0*/  PRMT R0, RZ, 0x7610, R0 ;  /* 0x00007610ff007816 */ /* 0x000fca0000000000 */
[----:B------:R1:W-:Y:S01]  /*00f0*/  STL.S16 [R1+0x48], R0 ;  /* 0x0000480001007387 */ /* 0x0003e20000100600 */
[----:B----4-:R-:W-:Y:S07]  /*0100*/  BRA.U UP0, `(.L_x_0) ;  /* 0x0000000100347547 */ /* 0x010fee000b800000 */
[----:B------:R-:W2:Y:S02]  /*0110*/  LDCU.64 UR8, c[0x0][0x888] ;  /* 0x00011100ff0877ac */ /* 0x000ea40008000a00 */
[----:B--2---:R-:W-:-:S04]  /*0120*/  UISETP.NE.U32.AND UP0, UPT, UR8, URZ, UPT ;  /* 0x000000ff0800728c */ /* 0x004fc8000bf05070 */
[----:B------:R-:W-:-:S09]  /*0130*/  UISETP.NE.AND.EX UP0, UPT, UR9, URZ, UPT, UP0 ;  /* 0x000000ff0900728c */ /* 0x000fd2000bf05300 */
[----:B------:R-:W-:Y:S05]  /*0140*/  BRA.U !UP0, `(.L_x_1) ;  /* 0x0000000108187547 */ /* 0x000fea000b800000 */
[----:B------:R-:W1:Y:S02]  /*0150*/  LDC.64 R4, c[0x0][0x888] ;  /* 0x00022200ff047b82 */ /* 0x000e640000000a00 */
[----:B-1----:R-:W2:Y:S02]  /*0160*/  LDG.E R0, desc[UR60][R4.64] ;  /* 0x0000003c04007981 */ /* 0x002ea4000c1e1900 */
[----:B--2---:R-:W-:Y:S01]  /*0170*/  R2UR UR45, R0 ;  /* 0x00000000002d72ca */ /* 0x004fe200000e0000 */
[----:B------:R-:W-:-:S05]  /*0180*/  HFMA2 R0, -RZ, RZ, 0, 5.9604644775390625e-08 ;  /* 0x00000001ff007431 */ /* 0x000fca00000001ff */
[----:B------:R2:W-:Y:S01]  /*0190*/  STL.S16 [R1+0x48], R0 ;  /* 0x0000480001007387 */ /* 0x0005e20000100600 */
[----:B------:R-:W-:Y:S07]  /*01a0*/  BRA `(.L_x_0) ;  /* 0x00000000000c7947 */ /* 0x000fee0003800000 */
.L_x_1:
[----:B-1----:R-:W-:Y:S01]  /*01b0*/  HFMA2 R0, -RZ, RZ, 0, 5.9604644775390625e-08 ;  /* 0x00000001ff007431 */ /* 0x002fe200000001ff */
[----:B------:R-:W3:Y:S04]  /*01c0*/  LDCU UR45, c[0x0][0x880] ;  /* 0x00011000ff2d77ac */ /* 0x000ee80008000800 */
[----:B------:R4:W-:Y:S02]  /*01d0*/  STL.S16 [R1+0x48], R0 ;  /* 0x0000480001007387 */ /* 0x0009e40000100600 */
.L_x_0:
[----:B------:R-:W5:Y:S02]  /*01e0*/  LDCU.64 UR8, c[0x0][0x8b0] ;  /* 0x00011600ff0877ac */ /* 0x000f640008000a00 */
[----:B-----5:R-:W-:-:S04]  /*01f0*/  UISETP.NE.U32.AND UP0, UPT, UR8, URZ, UPT ;  /* 0x000000ff0800728c */ /* 0x020fc8000bf05070 */
[----:B------:R-:W-:-:S09]  /*0200*/  UISETP.NE.AND.EX UP0, UPT, UR9, URZ, UPT, UP0 ;  /* 0x000000ff0900728c */ /* 0x000fd2000bf05300 */
[----:B------:R-:W-:Y:S05]  /*0210*/  BRA.U UP0, `(.L_x_2) ;  /* 0x0000000100247547 */ /* 0x000fea000b800000 */
[----:B------:R-:W5:Y:S02]  /*0220*/  LDCU.64 UR8, c[0x0][0x8a8] ;  /* 0x00011500ff0877ac */ /* 0x000f640008000a00 */
[----:B-----5:R-:W-:-:S04]  /*0230*/  UISETP.NE.U32.AND UP0, UPT, UR8, URZ, UPT ;  /* 0x000000ff0800728c */ /* 0x020fc8000bf05070 */
[----:B------:R-:W-:-:S09]  /*0240*/  UISETP.NE.AND.EX UP0, UPT, UR9, URZ, UPT, UP0 ;  /* 0x000000ff0900728c */ /* 0x000fd2000bf05300 */
[----:B------:R-:W-:Y:S05]  /*0250*/  BRA.U !UP0, `(.L_x_3) ;  /* 0x0000000108107547 */ /* 0x000fea000b800000 */
[----:B------:R-:W1:Y:S02]  /*0260*/  LDC.64 R4, c[0x0][0x8a8] ;  /* 0x00022a00ff047b82 */ /* 0x000e640000000a00 */
[----:B-12-4-:R-:W2:Y:S02]  /*0270*/  LDG.E R0, desc[UR60][R4.64] ;  /* 0x0000003c04007981 */ /* 0x016ea4000c1e1900 */
[----:B--2---:R-:W-:Y:S01]  /*0280*/  R2UR UR37, R0 ;  /* 0x00000000002572ca */ /* 0x004fe200000e0000 */
[----:B------:R-:W-:-:S14]  /*0290*/  BRA `(.L_x_2) ;  /* 0x0000000000047947 */ /* 0x000fdc0003800000 */
.L_x_3:
[----:B------:R-:W1:Y:S02]  /*02a0*/  LDCU UR37, c[0x0][0x8a0] ;  /* 0x00011400ff2577ac */ /* 0x000e640008000800 */
.L_x_2:
[----:B-12-4-:R-:W-:Y:S01]  /*02b0*/  IMAD.U32 R0, RZ, RZ, UR4 ;  /* 0x00000004ff007e24 */ /* 0x016fe2000f8e00ff */
[----:B------:R-:W-:Y:S04]  /*02c0*/  BSSY.RECONVERGENT B0, `(.L_x_4) ;  /* 0x000000c000007945 */ /* 0x000fe80003800200 */
[C---:B------:R-:W-:Y:S02]  /*02d0*/  ISETP.NE.OR P2, PT, R0.reuse, 0x1, !P1 ;  /* 0x000000010000780c */ /* 0x040fe40004f45670 */
[----:B------:R-:W-:-:S11]  /*02e0*/  ISETP.NE.OR P0, PT, R0, 0x3, !P1 ;  /* 0x000000030000780c */ /* 0x000fd60004f05670 */
[----:B------:R-:W-:Y:S05]  /*02f0*/  @P2 BRA `(.L_x_5) ;  /* 0x0000000000202947 */ /* 0x000fea0003800000 */
[----:B------:R-:W1:Y:S02]  /*0300*/  LDCU.64 UR8, c[0x0][0x348] ;  /* 0x00006900ff0877ac */ /* 0x000e640008000a00 */
[----:B-1----:R-:W-:Y:S02]  /*0310*/  UIADD3 UR10, UP1, UPT, UR8, 0x80, URZ ;  /* 0x00000080080a7890 */ /* 0x002fe4000ff3e0ff */
[----:B------:R-:W-:Y:S02]  /*0320*/  UIADD3 UR8, UP0, UPT, UR8, 0x180, URZ ;  /* 0x0000018008087890 */ /* 0x000fe4000ff1e0ff */
[----:B------:R-:W-:Y:S02]  /*0330*/  UIADD3.X UR11, UPT, UPT, URZ, UR9, URZ, UP1, !UPT ;  /* 0x00000009ff0b7290 */ /* 0x000fe40008ffe4ff */
[----:B------:R-:W-:-:S07]  /*0340*/  UIADD3.X UR9, UPT, UPT, URZ, UR9, URZ, UP0, !UPT ;  /* 0x00000009ff097290 */ /* 0x000fce00087fe4ff */
[----:B------:R1:W-:Y:S02]  /*0350*/  UTMACCTL.PF [UR10] ;  /* 0x000000000a0079b9 */ /* 0x0003e40008040000 */
[----:B------:R1:W-:Y:S02]  /*0360*/  UTMACCTL.PF [UR8] ;  /* 0x00000000080079b9 */ /* 0x0003e40008040000 */
[----:B-1----:R-:W-:Y:S01]  /*0370*/  NOP ;  /* 0x0000000000007918 */ /* 0x002fe20000000000 */
.L_x_5:
[----:B---3--:R-:W-:Y:S05]  /*0380*/  BSYNC.RECONVERGENT B0 ;  /* 0x0000000000007941 */ /* 0x008fea0003800200 */
.L_x_4:
[----:B------:R-:W-:Y:S04]  /*0390*/  BSSY.RECONVERGENT B0, `(.L_x_6) ;  /* 0x000000a000007945 */ /* 0x000fe80003800200 */
        /* <DEDUP_REMOVED lines=9> */
.L_x_7:
[----:B------:R-:W-:Y:S05]  /*0430*/  BSYNC.RECONVERGENT B0 ;  /* 0x0000000000007941 */ /* 0x000fea0003800200 */
.L_x_6:
[----:B------:R-:W1:Y:S01]  /*0440*/  LDCU.64 UR8, c[0x0][0x888] ;  /* 0x00011100ff0877ac */ /* 0x000e620008000a00 */
[----:B------:R-:W-:Y:S02]  /*0450*/  UISETP.EQ.U32.AND UP1, UPT, UR6, URZ, UPT ;  /* 0x000000ff0600728c */ /* 0x000fe4000bf22070 */
[----:B------:R-:W-:Y:S02]  /*0460*/  UPLOP3.LUT UP4, UPT, UPT, UPT, UPT, 0x80, 0x8 ;  /* 0x000000000008789c */ /* 0x000fe40003f8f070 */
[----:B-1----:R-:W-:-:S04]  /*0470*/  UISETP.NE.U32.AND UP0, UPT, UR8, URZ, UPT ;  /* 0x000000ff0800728c */ /* 0x002fc8000bf05070 */
[----:B------:R-:W-:-:S04]  /*0480*/  UISETP.NE.AND.EX UP2, UPT, UR9, URZ, UPT, UP0 ;  /* 0x000000ff0900728c */ /* 0x000fc8000bf45300 */
[----:B------:R-:W-:-:S04]  /*0490*/  UISETP.EQ.OR.EX UP3, UPT, UR7, URZ, !UP2, UP1 ;  /* 0x000000ff0700728c */ /* 0x000fc8000d762710 */
[----:B------:R-:W-:-:S06]  /*04a0*/  UP2UR UR8, UPR, URZ, 0x8 ;  /* 0x00000008ff087883 */ /* 0x000fcc0008000000 */
[----:B------:R-:W-:-:S05]  /*04b0*/  MOV R0, UR8 ;  /* 0x0000000800007c02 */ /* 0x000fca0008000f00 */
[----:B------:R1:W-:Y:S01]  /*04c0*/  STL [R1+0x4c], R0 ;  /* 0x00004c0001007387 */ /* 0x0003e20000100800 */
[----:B------:R-:W-:Y:S05]  /*04d0*/  BRA.U !UP3, `(.L_x_8) ;  /* 0x000000010b207547 */ /* 0x000fea000b800000 */
[----:B------:R-:W-:Y:S01]  /*04e0*/  UISETP.NE.U32.AND UP1, UPT, UR6, URZ, UPT ;  /* 0x000000ff0600728c */ /* 0x000fe2000bf25070 */
[----:B------:R-:W-:Y:S01]  /*04f0*/  FSETP.NEU.AND P0, PT, RZ, UR45, PT ;  /* 0x0000002dff007c0b */ /* 0x000fe2000bf0d000 */
[----:B------:R-:W-:Y:S02]  /*0500*/  USEL UR6, URZ, 0xffffffff, UP2 ;  /* 0xffffffffff067887 */ /* 0x000fe40009000000 */
[----:B------:R-:W-:-:S10]  /*0510*/  UISETP.NE.AND.EX UP1, UPT, UR7, URZ, UPT, UP1 ;  /* 0x000000ff0700728c */ /* 0x000fd4000bf25310 */
[----:B------:R-:W-:Y:S01]  /*0520*/  VOTEU.ANY UP0, P0 ;  /* 0x0000000000ff7886 */ /* 0x000fe20000000100 */
[----:B------:R-:W-:-:S04]  /*0530*/  @!UP1 USEL UR6, URZ, 0xffffffff, UP0 ;  /* 0xffffffffff069887 */ /* 0x000fc80008000000 */
[----:B------:R-:W-:-:S04]  /*0540*/  ULOP3.LUT UR6, UR6, 0x1, URZ, 0xc0, !UPT ;  /* 0x0000000106067892 */ /* 0x000fc8000f8ec0ff */
[----:B------:R-:W-:-:S11]  /*0550*/  UISETP.NE.U32.AND UP4, UPT, UR6, 0x1, UPT ;  /* 0x000000010600788c */ /* 0x000fd6000bf85070 */
.L_x_8:
[----:B-1----:R-:W1:Y:S01]  /*0560*/  SHFL.IDX PT, R0, R2, RZ, 0x1f ;  /* 0x00001fff02007589 */ /* 0x002e6200000e0000 */
[----:B------:R-:W-:-:S04]  /*0570*/  UISETP.NE.AND UP0, UPT, UR4, 0x2, UPT ;  /* 0x000000020400788c */ /* 0x000fc8000bf05270 */
[----:B------:R-:W-:Y:S02]  /*0580*/  UISETP.EQ.AND UP1, UPT, UR15, URZ, !UP0 ;  /* 0x000000ff0f00728c */ /* 0x000fe4000c722270 */
[----:B------:R-:W-:-:S04]  /*0590*/  USEL UR29, URZ, 0x1, UP0 ;  /* 0x00000001ff1d7887 */ /* 0x000fc80008000000 */
[----:B------:R-:W-:Y:S02]  /*05a0*/  PLOP3.LUT P3, PT, P1, PT, UP1, 0x80, 0x8 ;  /* 0x000000000008781c */ /* 0x000fe40000f6f018 */
[----:B-1----:R-:W-:-:S13]  /*05b0*/  ISETP.NE.AND P0, PT, R0, RZ, PT ;  /* 0x000000ff0000720c */ /* 0x002fda0003f05270 */
[----:B------:R-:W-:Y:S05]  /*05c0*/  @P0 BRA `(.L_x_9) ;  /* 0x0000000000540947 */ /* 0x000fea0003800000 */
[----:B------:R-:W-:Y:S01]  /*05d0*/  UMOV UR7, 0x400 ;  /* 0x0000040000077882 */ /* 0x000fe20000000000 */
[----:B------:R-:W-:Y:S01]  /*05e0*/  UMOV UR6, 0x1 ;  /* 0x0000000100067882 */ /* 0x000fe20000000000 */
[----:B------:R-:W-:Y:S02]  /*05f0*/  ULEA UR7, UR5, UR7, 0x18 ;  /* 0x0000000705077291 */ /* 0x000fe4000f8ec0ff */
[----:B------:R-:W-:-:S04]  /*0600*/  UIADD3 UR8, UPT, UPT, -UR6, 0x100000, URZ ;  /* 0x0010000006087890 */ /* 0x000fc8000fffe1ff */
[----:B------:R-:W-:Y:S02]  /*0610*/  USHF.L.U32 UR9, UR8, 0xb, URZ ;  /* 0x0000000b08097899 */ /* 0x000fe400080006ff */
[----:B------:R-:W-:Y:S01]  /*0620*/  USHF.L.U32 UR8, UR8, 0x1, URZ ;  /* 0x0000000108087899 */ /* 0x000fe200080006ff */
[----:B------:R-:W-:Y:S01]  /*0630*/  ELECT P0, URZ, PT ;  /* 0x0000000000ff782f */ /* 0x000fe20003800000 */
[----:B------:R-:W1:Y:S10]  /*0640*/  FENCE.VIEW.ASYNC.S ;  /* 0x00000000000073c6 */ /* 0x000e740000000000 */
[----:B-1----:R1:W2:Y:S01]  /*0650*/  SYNCS.EXCH.64 URZ, [UR7], UR8 ;  /* 0x0000000807ff75b2 */ /* 0x0022a20008000100 */
[----:B------:R1:W3:Y:S01]  /*0660*/  SYNCS.EXCH.64 URZ, [UR7+0x30], UR8 ;  /* 0x0000300807ff75b2 */ /* 0x0002e20008000100 */
[----:B------:R1:W4:Y:S01]  /*0670*/  SYNCS.EXCH.64 URZ, [UR7+0x8], UR8 ;  /* 0x0000080807ff75b2 */ /* 0x0003220008000100 */
[----:B------:R1:W1:Y:S01]  /*0680*/  SYNCS.EXCH.64 URZ, [UR7+0x38], UR8 ;  /* 0x0000380807ff75b2 */ /* 0x0002620008000100 */
        /* <DEDUP_REMOVED lines=8> */
[----:B------:R-:W-:Y:S01]  /*0710*/  NOP ;  /* 0x0000000000007918 */ /* 0x000fe20000000000 */
.L_x_9:
[----:B------:R-:W5:Y:S01]  /*0720*/  SHFL.IDX PT, R0, R2, RZ, 0x1f ;  /* 0x00001fff02007589 */ /* 0x000f6200000e0000 */
[----:B------:R-:W-:Y:S01]  /*0730*/  NOP ;  /* 0x0000000000007918 */ /* 0x000fe20000000000 */
[----:B-----5:R-:W-:-:S13]  /*0740*/  ISETP.NE.AND P0, PT, R0, 0x1, PT ;  /* 0x000000010000780c */ /* 0x020fda0003f05270 */
[----:B------:R-:W-:Y:S05]  /*0750*/  @P0 BRA `(.L_x_10) ;  /* 0x00000000003c0947 */ /* 0x000fea0003800000 */
[----:B-1----:R-:W-:Y:S01]  /*0760*/  UMOV UR8, 0x400 ;  /* 0x0000040000087882 */ /* 0x002fe20000000000 */
[----:B------:R-:W-:Y:S01]  /*0770*/  UMOV UR7, 0x20 ;  /* 0x0000002000077882 */ /* 0x000fe20000000000 */
[----:B------:R-:W-:Y:S01]  /*0780*/  UMOV UR6, 0x80 ;  /* 0x0000008000067882 */ /* 0x000fe20000000000 */
[----:B------:R-:W-:Y:S02]  /*0790*/  ULEA UR8, UR5, UR8, 0x18 ;  /* 0x0000000805087291 */ /* 0x000fe4000f8ec0ff */
[----:B------:R-:W-:-:S04]  /*07a0*/  UIADD3 UR10, UPT, UPT, -UR7, 0x100000, URZ ;  /* 0x00100000070a7890 */ /* 0x000fc8000fffe1ff */
[----:B------:R-:W-:Y:S02]  /*07b0*/  USHF.L.U32 UR11, UR10, 0xb, URZ ;  /* 0x0000000b0a0b7899 */ /* 0x000fe400080006ff */
[----:B------:R-:W-:Y:S02]  /*07c0*/  USHF.L.U32 UR10, UR10, 0x1, URZ ;  /* 0x000000010a0a7899 */ /* 0x000fe400080006ff */
[----:B------:R-:W-:-:S04]  /*07d0*/  UIADD3 UR6, UPT, UPT, -UR6, 0x100000, URZ ;  /* 0x0010000006067890 */ /* 0x000fc8000fffe1ff */
[----:B------:R-:W-:Y:S02]  /*07e0*/  USHF.L.U32 UR7, UR6, 0xb, URZ ;  /* 0x0000000b06077899 */ /* 0x000fe400080006ff */
[----:B------:R-:W-:Y:S01]  /*07f0*/  USHF.L.U32 UR6, UR6, 0x1, URZ ;  /* 0x0000000106067899 */ /* 0x000fe200080006ff */
[----:B------:R-:W-:Y:S01]  /*0800*/  ELECT P0, URZ, PT ;  /* 0x0000000000ff782f */ /* 0x000fe20003800000 */
[----:B------:R-:W1:Y:S02]  /*0810*/  FENCE.VIEW.ASYNC.S ;  /* 0x00000000000073c6 */ /* 0x000e640000000000 */
[----:B-1----:R1:W1:Y:S08]  /*0820*/  SYNCS.EXCH.64 URZ, [UR8+0x60], UR10 ;  /* 0x0000600a08ff75b2 */ /* 0x0022700008000100 */
[----:B------:R1:W1:Y:S01]  /*0830*/  SYNCS.EXCH.64 URZ, [UR8+0x68], UR6 ;  /* 0x0000680608ff75b2 */ /* 0x0002620008000100 */
[----:B------:R-:W-:Y:S01]  /*0840*/  NOP ;  /* 0x0000000000007918 */ /* 0x000fe20000000000 */
.L_x_10:
[----:B------:R-:W5:Y:S01]  /*0850*/  SHFL.IDX PT, R0, R2, RZ, 0x1f ;  /* 0x00001fff02007589 */ /* 0x000f6200000e0000 */
[----:B------:R-:W-:Y:S01]  /*0860*/  NOP ;  /* 0x0000000000007918 */ /* 0x000fe20000000000 */
[----:B-----5:R-:W-:-:S13]  /*0870*/  ISETP.NE.AND P0, PT, R0, 0x3, PT ;  /* 0x000000030000780c */ /* 0x020fda0003f05270 */
[----:B------:R-:W-:Y:S05]  /*0880*/  @P0 BRA `(.L_x_11) ;  /* 0x00000000002c0947 */ /* 0x000fea0003800000 */
[----:B-1----:R-:W-:Y:S01]  /*0890*/  UMOV UR7, 0x400 ;  /* 0x0000040000077882 */ /* 0x002fe20000000000 */
[----:B------:R-:W-:Y:S01]  /*08a0*/  UMOV UR6, 0x20 ;  /* 0x0000002000067882 */ /* 0x000fe20000000000 */
[----:B------:R-:W-:Y:S02]  /*08b0*/  ULEA UR7, UR5, UR7, 0x18 ;  /* 0x0000000705077291 */ /* 0x000fe4000f8ec0ff */
[----:B------:R-:W-:-:S04]  /*08c0*/  UIADD3 UR8, UPT, UPT, -UR6, 0x100000, URZ ;  /* 0x0010000006087890 */ /* 0x000fc8000fffe1ff */
[----:B------:R-:W-:Y:S02]  /*08d0*/  USHF.L.U32 UR9, UR8, 0xb, URZ ;  /* 0x0000000b08097899 */ /* 0x000fe400080006ff */
[----:B------:R-:W-:Y:S01]  /*08e0*/  USHF.L.U32 UR8, UR8, 0x1, URZ ;  /* 0x0000000108087899 */ /* 0x000fe200080006ff */
[----:B------:R-:W-:Y:S01]  /*08f0*/  ELECT P0, URZ, PT ;  /* 0x0000000000ff782f */ /* 0x000fe20003800000 */
[----:B------:R-:W1:Y:S10]  /*0900*/  FENCE.VIEW.ASYNC.S ;  /* 0x00000000000073c6 */ /* 0x000e740000000000 */
[----:B-1----:R1:W1:Y:S01]  /*0910*/  SYNCS.EXCH.64 URZ, [UR7+0x70], UR8 ;  /* 0x0000700807ff75b2 */ /* 0x0022620008000100 */
[----:B------:R1:W1:Y:S01]  /*0920*/  SYNCS.EXCH.64 URZ, [UR7+0x78], UR8 ;  /* 0x0000780807ff75b2 */ /* 0x0002620008000100 */
[----:B------:R-:W-:Y:S01]  /*0930*/  NOP ;  /* 0x0000000000007918 */ /* 0x000fe20000000000 */
.L_x_11:
[----:B------:R-:W5:Y:S01]  /*0940*/  SHFL.IDX PT, R0, R2, RZ, 0x1f ;  /* 0x00001fff02007589 */ /* 0x000f6200000e0000 */
[----:B------:R-:W-:Y:S01]  /*0950*/  NOP ;  /* 0x0000000000007918 */ /* 0x000fe20000000000 */
[----:B-----5:R-:W-:-:S13]  /*0960*/  ISETP.NE.AND P0, PT, R0, 0x4, PT ;  /* 0x000000040000780c */ /* 0x020fda0003f05270 */
[----:B------:R-:W-:Y:S05]  /*0970*/  @P0 BRA `(.L_x_12) ;  /* 0x0000000000480947 */ /* 0x000fea0003800000 */
[----:B-1----:R-:W-:Y:S01]  /*0980*/  UMOV UR8, 0x1e0 ;  /* 0x000001e000087882 */ /* 0x002fe20000000000 */
[----:B------:R-:W-:Y:S01]  /*0990*/  UMOV UR7, 0x400 ;  /* 0x0000040000077882 */ /* 0x000fe20000000000 */
[----:B------:R-:W-:Y:S01]  /*09a0*/  USEL UR8, UR8, 0x1a0, UP4 ;  /* 0x000001a008087887 */ /* 0x000fe2000a000000 */
        /* <DEDUP_REMOVED lines=12> */
[----:B------:R1:W1:Y:S01]  /*0a70*/  SYNCS.EXCH.64 URZ, [UR7+0x88], UR10 ;  /* 0x0000880a07ff75b2 */ /* 0x0002620008000100 */
[----:B------:R1:W1:Y:S01]  /*0a80*/  SYNCS.EXCH.64 URZ, [UR7+0x98], UR8 ;  /* 0x0000980807ff75b2 */ /* 0x0002620008000100 */
[----:B------:R-:W-:Y:S01]  /*0a90*/  NOP ;  /* 0x0000000000007918 */ /* 0x000fe20000000000 */
.L_x_12:
        /* <DEDUP_REMOVED lines=21> */
.L_x_13:
[----:B------:R-:W5:Y:S01]  /*0bf0*/  SHFL.IDX PT, R2, R2, RZ, 0x1f ;  /* 0x00001fff02027589 */ /* 0x000f6200000e0000 */
[----:B------:R-:W-:Y:S01]  /*0c00*/  ISETP.NE.OR P1, PT, RZ, UR4, !P1 ;  /* 0x00000004ff007c0c */ /* 0x000fe2000cf25670 */
        /* <DEDUP_REMOVED lines=13> */
[----:B------:R1:W1:Y:S01]  /*0ce0*/  SYNCS.EXCH.64 URZ, [UR7+0xc8], UR8 ;  /* 0x0000c80807ff75b2 */ /* 0x0002620008000100 */
[----:B------:R1:W1:Y:S01]  /*0cf0*/  SYNCS.EXCH.64 URZ, [UR7+0xd8], UR8 ;  /* 0x0000d80807ff75b2 */ /* 0x0002620008000100 */
[----:B------:R-:W-:Y:S01]  /*0d00*/  NOP ;  /* 0x0000000000007918 */ /* 0x000fe20000000000 */
.L_x_14:
[----:B------:R-:W-:Y:S01]  /*0d10*/  VOTEU.ALL UP0, P1 ;  /* 0x0000000000ff7886 */ /* 0x000fe20000800000 */
[----:B-1----:R-:W-:Y:S01]  /*0d20*/  UMOV UR8, 0x20 ;  /* 0x0000002000087882 */ /* 0x002fe20000000000 */
[----:B------:R-:W1:Y:S01]  /*0d30*/  LDCU UR7, c[0x0][0x36c] ;  /* 0x00006d80ff0777ac */ /* 0x000e620008000800 */
[----:B------:R-:W-:Y:S01]  /*0d40*/  NOP ;  /* 0x0000000000007918 */ /* 0x000fe20000000000 */
[----:B------:R-:W-:Y:S01]  /*0d50*/  LOP3.LUT R0, R3, 0x1f, RZ, 0xc0, !PT ;  /* 0x0000001f03007812 */ /* 0x000fe200078ec0ff */
[----:B------:R-:W-:Y:S01]  /*0d60*/  @!UP0 UMOV UR6, 0x400 ;  /* 0x0000040000068882 */ /* 0x000fe20000000000 */
[----:B------:R-:W-:-:S04]  /*0d70*/  @!UP0 UIADD3 UR8, UPT, UPT, -UR8, 0x100000, URZ ;  /* 0x0010000008088890 */ /* 0x000fc8000fffe1ff */
[----:B------:R-:W-:Y:S02]  /*0d80*/  @!UP0 USHF.L.U32 UR9, UR8, 0xb, URZ ;  /* 0x0000000b08098899 */ /* 0x000fe400080006ff */
[----:B------:R-:W-:Y:S02]  /*0d90*/  @!UP0 USHF.L.U32 UR8, UR8, 0x1, URZ ;  /* 0x0000000108088899 */ /* 0x000fe400080006ff */
[----:B------:R-:W-:Y:S01]  /*0da0*/  @!UP0 ULEA UR6, UR5, UR6, 0x18 ;  /* 0x0000000605068291 */ /* 0x000fe2000f8ec0ff */
[----:B------:R-:W-:Y:S01]  /*0db0*/  VOTEU.ALL UP0, P1 ;  /* 0x0000000000ff7886 */ /* 0x000fe20000800000 */
[----:B------:R-:W-:Y:S02]  /*0dc0*/  UISETP.NE.AND UP5, UPT, UR4, URZ, UPT ;  /* 0x000000ff0400728c */ /* 0x000fe4000bfa5270 */
[----:B-1----:R-:W-:Y:S01]  /*0dd0*/  UISETP.EQ.U32.AND UP6, UPT, UR7, 0x1, UPT ;  /* 0x000000010700788c */ /* 0x002fe2000bfc2070 */
[----:B------:R-:W1:Y:S07]  /*0de0*/  FENCE.VIEW.ASYNC.S ;  /* 0x00000000000073c6 */ /* 0x000e6e0000000000 */
[----:B-1----:R1:W1:Y:S01]  /*0df0*/  @!UP0 SYNCS.EXCH.64 URZ, [UR6+0xe0], UR8 ;  /* 0x0000e00806ff85b2 */ /* 0x0022620008000100 */
[----:B------:R-:W-:Y:S05]  /*0e00*/  BRA.U !UP6, `(.L_x_15) ;  /* 0x000000010e087547 */ /* 0x000fea000b800000 */
[----:B-1234-:R-:W-:Y:S01]  /*0e10*/  UCGABAR_ARV ;  /* 0x00000000000079c7 */ /* 0x01efe20008000000 */
[----:B------:R-:W-:Y:S05]  /*0e20*/  BRA `(.L_x_16) ;  /* 0x0000000000047947 */ /* 0x000fea0003800000 */
.L_x_15:
[----:B-1234-:R-:W-:Y:S01]  /*0e30*/  NOP ;  /* 0x0000000000007918 */ /* 0x01efe20000000000 */
.L_x_16:
[----:B------:R-:W1:Y:S01]  /*0e40*/  S2UR UR12, SR_CTAID.X ;  /* 0x00000000000c79c3 */ /* 0x000e620000002500 */
[----:B------:R-:W-:-:S05]  /*0e50*/  CS2R.32 R3, SR_CgaSize ;  /* 0x0000000000037805 */ /* 0x000fca0000008a00 */
[----:B------:R-:W-:-:S05]  /*0e60*/  IMAD R3, R3, -0xa0, RZ ;  /* 0xffffff6003037824 */ /* 0x000fca00078e02ff */
[----:B------:R-:W-:-:S14]  /*0e70*/  R2UR UR7, R3 ;  /* 0x00000000030772ca */ /* 0x000fdc00000e0000 */
[----:B------:R-:W2:Y:S01]  /*0e80*/  LDCU UR7, c[0x0][UR7+0x2b0] ;  /* 0x00005600070777ac */ /* 0x000ea20008000800 */
[----:B------:R-:W-:-:S05]  /*0e90*/  CS2R.32 R3, SR_CgaSize ;  /* 0x0000000000037805 */ /* 0x000fca0000008a00 */
[----:B------:R-:W-:-:S05]  /*0ea0*/  IMAD R3, R3, -0xa0, RZ ;  /* 0xffffff6003037824 */ /* 0x000fca00078e02ff */
[----:B------:R-:W-:-:S14]  /*0eb0*/  R2UR UR6, R3 ;  /* 0x00000000030672ca */ /* 0x000fdc00000e0000 */
[----:B------:R-:W3:Y:S01]  /*0ec0*/  LDCU UR6, c[0x0][UR6+0x2b4] ;  /* 0x00005680060677ac */ /* 0x000ee20008000800 */
[----:B------:R-:W4:Y:S01]  /*0ed0*/  S2UR UR62, SR_CTAID.Y ;  /* 0x00000000003e79c3 */ /* 0x000f220000002600 */
[----:B------:R-:W5:Y:S01]  /*0ee0*/  LDCU UR17, c[0x0][0xb24] ;  /* 0x00016480ff1177ac */ /* 0x000f620008000800 */
[----:B------:R-:W2:Y:S06]  /*0ef0*/  LDCU UR13, c[0x0][0xb24] ;  /* 0x00016480ff0d77ac */ /* 0x000eac0008000800 */
[----:B------:R-:W3:Y:S01]  /*0f00*/  S2UR UR36, SR_CTAID.Z ;  /* 0x00000000002479c3 */ /* 0x000ee20000002700 */
[----:B------:R-:W3:Y:S01]  /*0f10*/  LDCU UR16, c[0x0][0xb30] ;  /* 0x00016600ff1077ac */ /* 0x000ee20008000800 */
[----:B-1----:R-:W-:Y:S01]  /*0f20*/  I2FP.F32.U32 R3, UR12 ;  /* 0x0000000c00037c45 */ /* 0x002fe20008201000 */
[----:B------:R-:W-:Y:S01]  /*0f30*/  UMOV UR63, UR12 ;  /* 0x0000000c003f7c82 */ /* 0x000fe20008000000 */
[----:B-----5:R-:W-:-:S03]  /*0f40*/  UISETP.GE.AND UP1, UPT, UR17, 0x1, UPT ;  /* 0x000000011100788c */ /* 0x020fc6000bf26270 */
[----:B--2---:R-:W-:Y:S01]  /*0f50*/  FMUL R3, R3, UR7 ;  /* 0x0000000703037c20 */ /* 0x004fe20008400000 */
[----:B------:R-:W-:-:S05]  /*0f60*/  CS2R.32 R2, SR_CgaSize ;  /* 0x0000000000027805 */ /* 0x000fca0000008a00 */
[----:B------:R-:W-:-:S05]  /*0f70*/  IMAD R2, R2, -0xa0, RZ ;  /* 0xffffff6002027824 */ /* 0x000fca00078e02ff */
[----:B------:R-:W-:-:S14]  /*0f80*/  R2UR UR7, R2 ;  /* 0x00000000020772ca */ /* 0x000fdc00000e0000 */
[----:B------:R-:W1:Y:S01]  /*0f90*/  LDCU UR7, c[0x0][UR7+0x2a0] ;  /* 0x00005400070777ac */ /* 0x000e620008000800 */
[----:B----4-:R-:W-:Y:S01]  /*0fa0*/  I2FP.F32.U32 R2, UR62 ;  /* 0x0000003e00027c45 */ /* 0x010fe20008201000 */
[----:B------:R-:W2:Y:S04]  /*0fb0*/  F2I.U32.TRUNC.NTZ R3, R3 ;  /* 0x0000000300037305 */ /* 0x000ea8000020f000 */
[----:B---3--:R-:W-:-:S05]  /*0fc0*/  FMUL R2, R2, UR6 ;  /* 0x0000000602027c20 */ /* 0x008fca0008400000 */
[----:B------:R-:W-:-:S06]  /*0fd0*/  RPCMOV.32 Rpc.LO, R2 ;  /* 0x0000000200007352 */ /* 0x000fcc0000000000 */
[----:B------:R-:W-:-:S05]  /*0fe0*/  CS2R.32 R2, SR_CgaSize ;  /* 0x0000000000027805 */ /* 0x000fca0000008a00 */
[----:B------:R-:W-:-:S05]  /*0ff0*/  IMAD R2, R2, -0xa0, RZ ;  /* 0xffffff6002027824 */ /* 0x000fca00078e02ff */
[----:B------:R-:W-:Y:S02]  /*1000*/  R2UR UR6, R2 ;  /* 0x00000000020672ca */ /* 0x000fe400000e0000 */
[----:B------:R-:W-:-:S12]  /*1010*/  RPCMOV.32 R2, Rpc.LO ;  /* 0x0000000000027353 */ /* 0x000fd80000000000 */
[----:B------:R-:W3:Y:S01]  /*1020*/  LDCU UR6, c[0x0][UR6+0x2a4] ;  /* 0x00005480060677ac */ /* 0x000ee20008000800 */
[----:B------:R-:W4:Y:S01]  /*1030*/  F2I.U32.TRUNC.NTZ R2, R2 ;  /* 0x0000000200027305 */ /* 0x000f22000020f000 */
[----:B--2---:R-:W-:Y:S02]  /*1040*/  R2UR UR47, R3 ;  /* 0x00000000032f72ca */ /* 0x004fe400000e0000 */
[----:B------:R-:W-:Y:S02]  /*1050*/  PRMT R3, RZ, 0x7610, R3 ;  /* 0x00007610ff037816 */ /* 0x000fe40000000003 */
[----:B----4-:R-:W-:Y:S02]  /*1060*/  R2UR UR46, R2 ;  /* 0x00000000022e72ca */ /* 0x010fe400000e0000 */
[----:B------:R-:W-:-:S07]  /*1070*/  PRMT R2, RZ, 0x7610, R2 ;  /* 0x00007610ff027816 */ /* 0x000fce0000000002 */
[----:B------:R-:W-:-:S04]  /*1080*/  UIADD3 UR47, UPT, UPT, -UR47, URZ, URZ ;  /* 0x000000ff2f2f7290 */ /* 0x000fc8000fffe1ff */
[----:B-1----:R-:W-:Y:S02]  /*1090*/  UIMAD UR47, UR7, UR47, UR12 ;  /* 0x0000002f072f72a4 */ /* 0x002fe4000f8e020c */
[----:B------:R-:W-:-:S04]  /*10a0*/  UIADD3 UR46, UPT, UPT, -UR46, URZ, URZ ;  /* 0x000000ff2e2e7290 */ /* 0x000fc8000fffe1ff */
[----:B---3--:R-:W-:Y:S01]  /*10b0*/  UIMAD UR46, UR6, UR46, UR62 ;  /* 0x0000002e062e72a4 */ /* 0x008fe2000f8e023e */
[----:B------:R-:W-:Y:S11]  /*10c0*/  BRA.U UP5, `(.L_x_17) ;  /* 0x0000000105287547 */ /* 0x000ff6000b800000 */
[----:B------:R-:W-:Y:S02]  /*10d0*/  UISETP.NE.AND UP0, UPT, UR46, URZ, UPT ;  /* 0x000000ff2e00728c */ /* 0x000fe4000bf05270 */
[----:B------:R-:W-:Y:S02]  /*10e0*/  ULOP3.LUT UR7, UR47, 0xfffffffe, URZ, 0xc0, !UPT ;  /* 0xfffffffe2f077892 */ /* 0x000fe4000f8ec0ff */
[----:B------:R-:W-:Y:S01]  /*10f0*/  UISETP.LT.U32.OR UP0, UPT, UR47, 0x2, !UP0 ;  /* 0x000000022f00788c */ /* 0x000fe2000c701470 */
[----:B------:R-:W-:-:S03]  /*1100*/  UMOV UR6, 0x3 ;  /* 0x0000000300067882 */ /* 0x000fc60000000000 */
[----:B------:R-:W-:Y:S02]  /*1110*/  USEL UR9, URZ, 0x1, !UP0 ;  /* 0x00000001ff097887 */ /* 0x000fe4000c000000 */
[----:B------:R-:W-:Y:S02]  /*1120*/  USEL UR8, URZ, 0x2, !UP0 ;  /* 0x00000002ff087887 */ /* 0x000fe4000c000000 */
[----:B------:R-:W-:Y:S02]  /*1130*/  USHF.L.U32 UR6, UR6, UR7, URZ ;  /* 0x0000000706067299 */ /* 0x000fe400080006ff */
[----:B------:R-:W-:-:S04]  /*1140*/  UIADD3 UR8, UPT, UPT, UR9, UR8, URZ ;  /* 0x0000000809087290 */ /* 0x000fc8000fffe0ff */
[----:B------:R-:W-:Y:S02]  /*1150*/  MOV R2, UR6 ;  /* 0x0000000600027c02 */ /* 0x000fe40008000f00 */
[----:B------:R-:W-:Y:S02]  /*1160*/  MOV R3, UR8 ;  /* 0x0000000800037c02 */ /* 0x000fe40008000f00 */
.L_x_17:
[----:B------:R-:W-:Y:S05]  /*1170*/  BRA.U !UP1, `(.L_x_18) ;  /* 0x0000000109c07547 */ /* 0x000fea000b800000 */
[----:B------:R-:W1:Y:S01]  /*1180*/  LDCU.128 UR8, c[0x0][0xb10] ;  /* 0x00016200ff0877ac */ /* 0x000e620008000c00 */
[----:B------:R-:W2:Y:S01]  /*1190*/  LDCU UR63, c[0x0][0xb0c] ;  /* 0x00016180ff3f77ac */ /* 0x000ea20008000800 */
[----:B------:R-:W3:Y:S01]  /*11a0*/  LDCU UR20, c[0x0][0x370] ;  /* 0x00006e00ff1477ac */ /* 0x000ee20008000800 */
[----:B------:R-:W4:Y:S01]  /*11b0*/  LDCU UR19, c[0x0][0x374] ;  /* 0x00006e80ff1377ac */ /* 0x000f220008000800 */
[----:B------:R-:W5:Y:S01]  /*11c0*/  LDCU UR18, c[0x0][0xb20] ;  /* 0x00016400ff1277ac */ /* 0x000f620008000800 */
[----:B------:R-:W5:Y:S01]  /*11d0*/  LDCU.64 UR6, c[0x0][0xb28] ;  /* 0x00016500ff0677ac */ /* 0x000f620008000a00 */
[----:B-1----:R-:W-:Y:S02]  /*11e0*/  UIMAD.WIDE.U32 UR22, UR12, UR8, URZ ;  /* 0x000000080c1672a5 */ /* 0x002fe4000f8e00ff */
[----:B------:R-:W-:Y:S02]  /*11f0*/  UISETP.NE.AND UP3, UPT, UR10, 0x1, UPT ;  /* 0x000000010a00788c */ /* 0x000fe4000bf65270 */
[----:B--2---:R-:W-:-:S02]  /*1200*/  UISETP.NE.AND UP0, UPT, UR63, 0x1, UPT ;  /* 0x000000013f00788c */ /* 0x004fc4000bf05270 */
[----:B---3--:R-:W-:Y:S01]  /*1210*/  UIMAD.WIDE.U32 UR24, UR20, UR8, URZ ;  /* 0x00000008141872a5 */ /* 0x008fe2000f8e00ff */
[----:B------:R-:W-:Y:S01]  /*1220*/  UMOV UR21, UR23 ;  /* 0x0000001700157c82 */ /* 0x000fe20008000000 */
[----:B----4-:R-:W-:Y:S02]  /*1230*/  UIMAD.WIDE.U32 UR22, UR19, UR11, URZ ;  /* 0x0000000b131672a5 */ /* 0x010fe4000f8e00ff */
[----:B------:R-:W-:Y:S02]  /*1240*/  UISETP.NE.AND UP1, UPT, UR17, 0x1, UPT ;  /* 0x000000011100788c */ /* 0x000fe4000bf25270 */
[----:B------:R-:W-:Y:S02]  /*1250*/  UIMAD.WIDE.U32 UR26, UR62, UR11, URZ ;  /* 0x0000000b3e1a72a5 */ /* 0x000fe4000f8e00ff */
[----:B-----5:R-:W-:Y:S02]  /*1260*/  @UP3 USHF.R.U32.HI UR19, URZ, UR18, UR23 ;  /* 0x00000012ff133299 */ /* 0x020fe40008011617 */
[----:B------:R-:W-:-:S02]  /*1270*/  USHF.R.U32.HI UR8, URZ, UR9, UR21 ;  /* 0x00000009ff087299 */ /* 0x000fc40008011615 */
[----:B------:R-:W-:Y:S01]  /*1280*/  UIMAD.WIDE.U32 UR22, UR19, UR6, URZ ;  /* 0x00000006131672a5 */ /* 0x000fe2000f8e00ff */
[----:B------:R-:W-:Y:S01]  /*1290*/  UMOV UR21, UR25 ;  /* 0x0000001900157c82 */ /* 0x000fe20008000000 */
[----:B------:R-:W-:Y:S02]  /*12a0*/  USEL UR8, UR12, UR8, !UP0 ;  /* 0x000000080c087287 */ /* 0x000fe4000c000000 */
[----:B------:R-:W-:Y:S02]  /*12b0*/  @UP0 USHF.R.U32.HI UR20, URZ, UR9, UR21 ;  /* 0x00000009ff140299 */ /* 0x000fe40008011615 */
[----:B------:R-:W-:Y:S01]  /*12c0*/  @UP1 USHF.R.U32.HI UR19, URZ, UR7, UR23 ;  /* 0x00000007ff131299 */ /* 0x000fe20008011617 */
[----:B------:R-:W-:Y:S01]  /*12d0*/  UMOV UR9, UR27 ;  /* 0x0000001b00097c82 */ /* 0x000fe20008000000 */
[----:B------:R-:W-:Y:S02]  /*12e0*/  UIMAD.WIDE.U32 UR24, UR20, UR6, URZ ;  /* 0x00000006141872a5 */ /* 0x000fe4000f8e00ff */
[----:B------:R-:W-:-:S02]  /*12f0*/  USHF.R.U32.HI UR9, URZ, UR18, UR9 ;  /* 0x00000012ff097299 */ /* 0x000fc40008011609 */
[----:B------:R-:W-:Y:S02]  /*1300*/  @UP1 USHF.R.U32.HI UR20, URZ, UR7, UR25 ;  /* 0x00000007ff141299 */ /* 0x000fe40008011619 */
[----:B------:R-:W-:Y:S02]  /*1310*/  USEL UR9, UR62, UR9, !UP3 ;  /* 0x000000093e097287 */ /* 0x000fe4000d800000 */
[----:B------:R-:W-:Y:S02]  /*1320*/  UIMAD UR19, UR19, UR17, URZ ;  /* 0x00000011131372a4 */ /* 0x000fe4000f8e02ff */
[----:B------:R-:W-:Y:S02]  /*1330*/  UIMAD UR11, UR20, UR17, URZ ;  /* 0x00000011140b72a4 */ /* 0x000fe4000f8e02ff */
[----:B------:R-:W-:Y:S02]  /*1340*/  UISETP.GE.AND UP0, UPT, UR9, UR19, UPT ;  /* 0x000000130900728c */ /* 0x000fe4000bf06270 */
[----:B------:R-:W-:-:S02]  /*1350*/  UIMAD.WIDE.U32 UR22, UR9, UR6, URZ ;  /* 0x00000006091672a5 */ /* 0x000fc4000f8e00ff */
[----:B------:R-:W-:Y:S02]  /*1360*/  UISETP.GE.OR UP0, UPT, UR8, UR11, UP0 ;  /* 0x0000000b0800728c */ /* 0x000fe40008706670 */
[----:B------:R-:W-:Y:S02]  /*1370*/  UIMAD.WIDE.U32 UR18, UR8, UR6, URZ ;  /* 0x00000006081272a5 */ /* 0x000fe4000f8e00ff */
[----:B------:R-:W-:Y:S02]  /*1380*/  USHF.R.U32.HI UR6, URZ, UR7, UR23 ;  /* 0x00000007ff067299 */ /* 0x000fe40008011617 */
[----:B------:R-:W-:Y:S02]  /*1390*/  UIADD3 UR11, UPT, UPT, -UR9, URZ, URZ ;  /* 0x000000ff090b7290 */ /* 0x000fe4000fffe1ff */
[----:B------:R-:W-:Y:S02]  /*13a0*/  USEL UR6, UR9, UR6, !UP1 ;  /* 0x0000000609067287 */ /* 0x000fe4000c800000 */
[----:B------:R-:W-:-:S02]  /*13b0*/  UIMAD UR11, UR10, UR11, UR62 ;  /* 0x0000000b0a0b72a4 */ /* 0x000fc4000f8e023e */
[----:B------:R-:W-:Y:S02]  /*13c0*/  @!UP0 USHF.R.U32.HI UR18, URZ, UR7, UR19 ;  /* 0x00000007ff128299 */ /* 0x000fe40008011613 */
[----:B------:R-:W-:Y:S02]  /*13d0*/  UIADD3 UR19, UPT, UPT, -UR6, URZ, URZ ;  /* 0x000000ff06137290 */ /* 0x000fe4000fffe1ff */
[----:B------:R-:W-:Y:S02]  /*13e0*/  @!UP0 USEL UR18, UR8, UR18, !UP1 ;  /* 0x0000001208128287 */ /* 0x000fe4000c800000 */
[----:B------:R-:W-:Y:S02]  /*13f0*/  UIMAD UR19, UR17, UR19, UR9 ;  /* 0x00000013111372a4 */ /* 0x000fe4000f8e0209 */
[----:B------:R-:W-:Y:S02]  /*1400*/  UIADD3 UR7, UPT, UPT, -UR8, URZ, URZ ;  /* 0x000000ff08077290 */ /* 0x000fe4000fffe1ff */
[----:B------:R-:W-:-:S02]  /*1410*/  @!UP0 UIMAD UR19, UR19, UR20, UR18 ;  /* 0x00000014131382a4 */ /* 0x000fc4000f8e0212 */
[----:B------:R-:W-:Y:S02]  /*1420*/  @!UP0 UIADD3 UR6, UPT, UPT, UR6, -UR18, URZ ;  /* 0x8000001206068290 */ /* 0x000fe4000fffe0ff */
[----:B------:R-:W-:Y:S02]  /*1430*/  UIMAD UR7, UR63, UR7, UR12 ;  /* 0x000000073f0772a4 */ /* 0x000fe4000f8e020c */
[----:B------:R-:W-:-:S03]  /*1440*/  @!UP0 UIMAD UR9, UR6, UR17, UR8 ;  /* 0x00000011060982a4 */ /* 0x000fc6000f8e0208 */
[----:B------:R-:W-:Y:S01]  /*1450*/  @!UP0 UMOV UR8, UR19 ;  /* 0x0000001300088c82 */ /* 0x000fe20008000000 */
[----:B------:R-:W-:Y:S02]  /*1460*/  UIMAD UR62, UR9, UR10, UR11 ;  /* 0x0000000a093e72a4 */ /* 0x000fe4000f8e020b */
[----:B------:R-:W-:-:S12]  /*1470*/  UIMAD UR63, UR8, UR63, UR7 ;  /* 0x0000003f083f72a4 */ /* 0x000fd8000f8e0207 */
.L_x_18:
[----:B------:R-:W-:Y:S02]  /*1480*/  UISETP.NE.AND UP1, UPT, UR16, 0x1, UPT ;  /* 0x000000011000788c */ /* 0x000fe4000bf25270 */
[----:B------:R-:W-:-:S07]  /*1490*/  UISETP.NE.AND UP0, UPT, UR4, 0x2, UPT ;  /* 0x000000020400788c */ /* 0x000fce000bf05270 */
[----:B------:R-:W-:Y:S05]  /*14a0*/  BRA.U UP1, `(.L_x_19) ;  /* 0x0000000101407547 */ /* 0x000fea000b800000 */
[----:B------:R-:W1:Y:S01]  /*14b0*/  LDCU.128 UR8, c[0x0][0xb10] ;  /* 0x00016200ff0877ac */ /* 0x000e620008000c00 */
[----:B------:R-:W2:Y:S01]  /*14c0*/  LDCU UR7, c[0x0][0xb0c] ;  /* 0x00016180ff0777ac */ /* 0x000ea20008000800 */
[----:B------:R-:W3:Y:S01]  /*14d0*/  LDCU UR6, c[0x0][0xb20] ;  /* 0x00016400ff0677ac */ /* 0x000ee20008000800 */
[----:B-1----:R-:W-:Y:S02]  /*14e0*/  UIMAD.WIDE.U32 UR18, UR63, UR8, URZ ;  /* 0x000000083f1272a5 */ /* 0x002fe4000f8e00ff */
[----:B------:R-:W-:Y:S02]  /*14f0*/  UIMAD.WIDE.U32 UR16, UR62, UR11, URZ ;  /* 0x0000000b3e1072a5 */ /* 0x000fe4000f8e00ff */
[----:B--2---:R-:W-:-:S03]  /*1500*/  UISETP.NE.AND UP1, UPT, UR7, 0x1, UPT ;  /* 0x000000010700788c */ /* 0x004fc6000bf25270 */
[----:B------:R-:W-:Y:S01]  /*1510*/  UMOV UR11, UR19 ;  /* 0x00000013000b7c82 */ /* 0x000fe20008000000 */
[----:B---3--:R-:W-:Y:S02]  /*1520*/  USHF.R.U32.HI UR6, URZ, UR6, UR17 ;  /* 0x00000006ff067299 */ /* 0x008fe40008011611 */
[----:B------:R-:W-:-:S04]  /*1530*/  USHF.R.U32.HI UR8, URZ, UR9, UR11 ;  /* 0x00000009ff087299 */ /* 0x000fc8000801160b */
[----:B------:R-:W-:Y:S02]  /*1540*/  USEL UR8, UR63, UR8, !UP1 ;  /* 0x000000083f087287 */ /* 0x000fe4000c800000 */
[----:B------:R-:W-:-:S04]  /*1550*/  UISETP.NE.AND UP1, UPT, UR10, 0x1, UPT ;  /* 0x000000010a00788c */ /* 0x000fc8000bf25270 */
[----:B------:R-:W-:-:S04]  /*1560*/  USEL UR6, UR62, UR6, !UP1 ;  /* 0x000000063e067287 */ /* 0x000fc8000c800000 */
[----:B------:R-:W-:Y:S02]  /*1570*/  UIADD3 UR9, UPT, UPT, -UR6, UR8, URZ ;  /* 0x0000000806097290 */ /* 0x000fe4000fffe1ff */
[----:B------:R-:W-:Y:S02]  /*1580*/  UIADD3 UR6, UPT, UPT, UR6, -UR8, URZ ;  /* 0x8000000806067290 */ /* 0x000fe4000fffe0ff */
[----:B------:R-:W-:Y:S02]  /*1590*/  UIMAD UR62, UR9, UR10, UR62 ;  /* 0x0000000a093e72a4 */ /* 0x000fe4000f8e023e */
[----:B------:R-:W-:-:S12]  /*15a0*/  UIMAD UR63, UR6, UR7, UR63 ;  /* 0x00000007063f72a4 */ /* 0x000fd8000f8e023f */
.L_x_19:
[----:B------:R-:W-:Y:S05]  /*15b0*/  BRA.U !UP6, `(.L_x_20) ;  /* 0x000000010e0c7547 */ /* 0x000fea000b800000 */
[----:B------:R-:W-:Y:S01]  /*15c0*/  UCGABAR_WAIT ;  /* 0x0000000000007dc7 */ /* 0x000fe20008000000 */
[----:B------:R-:W-:Y:S01]  /*15d0*/  CCTL.IVALL ;  /* 0x00000000ff00798f */ /* 0x000fe20002000000 */
[----:B------:R-:W-:Y:S05]  /*15e0*/  BRA `(.L_x_21) ;  /* 0x0000000000047947 */ /* 0x000fea0003800000 */
.L_x_20:
[----:B------:R-:W-:Y:S06]  /*15f0*/  BAR.SYNC.DEFER_BLOCKING 0x0 ;  /* 0x0000000000007b1d */ /* 0x000fec0000010000 */
.L_x_21:
[----:B------:R-:W-:Y:S05]  /*1600*/  BRA.U UP0, `(.L_x_22) ;  /* 0x0000001500047547 */ /* 0x000fea000b800000 */
[----:B------:R-:W1:Y:S01]  /*1610*/  LDCU UR22, c[0x0][0x38c] ;  /* 0x00007180ff1677ac */ /* 0x000e620008000800 */
[----:B------:R-:W-:Y:S01]  /*1620*/  PLOP3.LUT P1, PT, PT, PT, UP4, 0x80, 0x8 ;  /* 0x000000000008781c */ /* 0x000fe20003f2f048 */
[----:B------:R-:W-:Y:S01]  /*1630*/  IMAD.MOV.U32 R12, RZ, RZ, 0x1 ;  /* 0x00000001ff0c7424 */ /* 0x000fe200078e00ff */
[----:B------:R-:W-:Y:S02]  /*1640*/  ISETP.NE.AND P2, PT, R0, RZ, P3 ;  /* 0x000000ff0000720c */ /* 0x000fe40001f45270 */
[----:B------:R-:W-:Y:S02]  /*1650*/  CS2R R10, SRZ ;  /* 0x00000000000a7805 */ /* 0x000fe4000001ff00 */
[----:B------:R-:W-:Y:S01]  /*1660*/  PLOP3.LUT P1, PT, P1, PT, PT, 0x8, 0x80 ;  /* 0x000000000080781c */ /* 0x000fe20000f2e170 */
[----:B------:R-:W-:Y:S01]  /*1670*/  IMAD.MOV.U32 R9, RZ, RZ, RZ ;  /* 0x000000ffff097224 */ /* 0x000fe200078e00ff */
[----:B------:R-:W2:Y:S01]  /*1680*/  LDCU UR15, c[0x0][0x370] ;  /* 0x00006e00ff0f77ac */ /* 0x000ea20008000800 */
[----:B------:R-:W-:Y:S01]  /*1690*/  IMAD.MOV.U32 R8, RZ, RZ, 0x1 ;  /* 0x00000001ff087424 */ /* 0x000fe200078e00ff */
[----:B------:R-:W-:Y:S01]  /*16a0*/  ULOP3.LUT UR25, UR12, 0x1, URZ, 0xc0, !UPT ;  /* 0x000000010c197892 */ /* 0x000fe2000f8ec0ff */
[----:B------:R-:W3:Y:S01]  /*16b0*/  LDCU.64 UR26, c[0x0][0x348] ;  /* 0x00006900ff1a77ac */ /* 0x000ee20008000a00 */
[----:B------:R-:W-:-:S02]  /*16c0*/  USHF.L.U32 UR21, UR12, 0x7, URZ ;  /* 0x000000070c157899 */ /* 0x000fc400080006ff */
[----:B-1----:R-:W-:Y:S01]  /*16d0*/  UIADD3 UR6, UPT, UPT, UR22, 0x7f, URZ ;  /* 0x0000007f16067890 */ /* 0x002fe2000fffe0ff */
[----:B------:R-:W1:Y:S03]  /*16e0*/  LDCU UR14, c[0x0][0x374] ;  /* 0x00006e80ff0e77ac */ /* 0x000e660008000800 */
[----:B------:R-:W-:Y:S01]  /*16f0*/  USHF.R.S32.HI UR24, URZ, 0x1f, UR6 ;  /* 0x0000001fff187899 */ /* 0x000fe20008011406 */
[----:B------:R-:W-:-:S03]  /*1700*/  UMOV UR38, URZ ;  /* 0x000000ff00267c82 */ /* 0x000fc60008000000 */
[----:B------:R-:W-:Y:S02]  /*1710*/  ULEA.HI UR24, UR24, UR6, URZ, 0x7 ;  /* 0x0000000618187291 */ /* 0x000fe4000f8f38ff */
[----:B------:R-:W-:Y:S02]  /*1720*/  UIADD3 UR6, UPT, UPT, UR22, -0x1, URZ ;  /* 0xffffffff16067890 */ /* 0x000fe4000fffe0ff */
[----:B------:R-:W-:Y:S02]  /*1730*/  USHF.R.S32.HI UR24, URZ, 0x7, UR24 ;  /* 0x00000007ff187899 */ /* 0x000fe40008011418 */
[----:B------:R-:W-:Y:S02]  /*1740*/  UISETP.GE.U32.AND UP1, UPT, UR6, -0xff, UPT ;  /* 0xffffff010600788c */ /* 0x000fe4000bf26070 */
[----:B------:R-:W-:Y:S02]  /*1750*/  UISETP.LT.U32.AND UP0, UPT, UR24, 0x6, UPT ;  /* 0x000000061800788c */ /* 0x000fe4000bf01070 */
[----:B------:R-:W-:-:S02]  /*1760*/  UIADD3 UR22, UPT, UPT, UR22, 0xfe, URZ ;  /* 0x000000fe16167890 */ /* 0x000fc4000fffe0ff */
[----:B------:R-:W-:Y:S02]  /*1770*/  USEL UR23, UR24, 0x6, UP0 ;  /* 0x0000000618177887 */ /* 0x000fe40008000000 */
[----:B------:R-:W-:Y:S02]  /*1780*/  UISETP.NE.AND UP0, UPT, UR4, URZ, UPT ;  /* 0x000000ff0400728c */ /* 0x000fe4000bf05270 */
[----:B------:R-:W-:Y:S02]  /*1790*/  UIADD3 UR4, UPT, UPT, UR23, -0x1, URZ ;  /* 0xffffffff17047890 */ /* 0x000fe4000fffe0ff */
[----:B------:R-:W-:Y:S02]  /*17a0*/  @UP1 UIADD3 UR4, UPT, UPT, UR23, URZ, URZ ;  /* 0x000000ff17041290 */ /* 0x000fe4000fffe0ff */
[----:B------:R-:W-:Y:S02]  /*17b0*/  USEL UR30, UR29, 0x2, UP0 ;  /* 0x000000021d1e7887 */ /* 0x000fe40008000000 */
[----:B------:R-:W-:-:S02]  /*17c0*/  UIADD3 UR39, UPT, UPT, UR24, -UR23, URZ ;  /* 0x8000001718277290 */ /* 0x000fc4000fffe0ff */
[----:B------:R-:W-:Y:S02]  /*17d0*/  UIADD3 UR28, UPT, UPT, UR4, 0x1, URZ ;  /* 0x00000001041c7890 */ /* 0x000fe4000fffe0ff */
[----:B-123--:R-:W-:-:S12]  /*17e0*/  UIADD3 UR29, UPT, UPT, -UR4, URZ, URZ ;  /* 0x000000ff041d7290 */ /* 0x00efd8000fffe1ff */
.L_x_42:
[----:B------:R-:W-:Y:S01]  /*17f0*/  UISETP.NE.AND UP0, UPT, UR5, URZ, UPT ;  /* 0x000000ff0500728c */ /* 0x000fe2000bf05270 */
[----:B-1----:R-:W1:Y:S08]  /*1800*/  S2UR UR5, SR_CgaCtaId ;  /* 0x00000000000579c3 */ /* 0x002e700000008800 */
[----:B------:R-:W-:Y:S05]  /*1810*/  BRA.U UP0, `(.L_x_23) ;  /* 0x0000000100347547 */ /* 0x000fea000b800000 */
[----:B------:R-:W2:Y:S01]  /*1820*/  S2R R0, SR_CgaCtaId ;  /* 0x0000000000007919 */ /* 0x000ea20000008800 */
[----:B------:R-:W-:Y:S02]  /*1830*/  MOV R3, 0x400 ;  /* 0x0000040000037802 */ /* 0x000fe40000000f00 */
[----:B------:R-:W-:Y:S02]  /*1840*/  SHF.L.U32 R2, R8, 0x1f, RZ ;  /* 0x0000001f08027819 */ /* 0x000fe400000006ff */
[----:B--2---:R-:W-:-:S05]  /*1850*/  LEA R0, R0, R3, 0x18 ;  /* 0x0000000300007211 */ /* 0x004fca00078ec0ff */
[----:B------:R-:W-:-:S04]  /*1860*/  IMAD R3, R9, 0x8, R0 ;  /* 0x0000000809037824 */ /* 0x000fc800078e0200 */
[----:B------:R-:W2:Y:S02]  /*1870*/  SYNCS.PHASECHK.TRANS64.TRYWAIT P0, [R3+URZ+0xd0], R2 ;  /* 0x0000d002030075a7 */ /* 0x000ea400080011ff */
[----:B--2---:R-:W-:Y:S05]  /*1880*/  @!P0 BRA `(.L_x_24) ;  /* 0x0000009800488947 */ /* 0x004fea0003800000 */
.L_x_119:
[----:B------:R-:W-:Y:S01]  /*1890*/  VIADD R9, R9, 0x1 ;  /* 0x0000000109097836 */ /* 0x000fe20000000000 */
[----:B------:R2:W-:Y:S04]  /*18a0*/  SYNCS.ARRIVE.TRANS64.A1T0 RZ, [R3+URZ+0xc0], RZ ;  /* 0x0000c0ff03ff79a7 */ /* 0x0005e800081000ff */
[----:B------:R-:W-:-:S04]  /*18b0*/  ISETP.NE.AND P0, PT, R9, 0x2, PT ;  /* 0x000000020900780c */ /* 0x000fc80003f05270 */
[----:B------:R-:W-:Y:S02]  /*18c0*/  SEL R9, R9, RZ, P0 ;  /* 0x000000ff09097207 */ /* 0x000fe40000000000 */
[----:B--2---:R-:W-:-:S04]  /*18d0*/  SEL R3, RZ, 0x1, P0 ;  /* 0x00000001ff037807 */ /* 0x004fc80000000000 */
[----:B------:R-:W-:-:S07]  /*18e0*/  LOP3.LUT R8, R8, R3, RZ, 0x3c, !PT ;  /* 0x0000000308087212 */ /* 0x000fce00078e3cff */
.L_x_23:
[----:B------:R-:W-:Y:S01]  /*18f0*/  UMOV UR4, 0x400 ;  /* 0x0000040000047882 */ /* 0x000fe20000000000 */
[----:B------:R-:W-:Y:S01]  /*1900*/  SHF.L.U32 R0, R12, 0x1f, RZ ;  /* 0x0000001f0c007819 */ /* 0x000fe200000006ff */
[----:B-1----:R-:W-:Y:S02]  /*1910*/  ULEA UR4, UR5, UR4, 0x18 ;  /* 0x0000000405047291 */ /* 0x002fe4000f8ec0ff */
[----:B------:R-:W-:Y:S02]  /*1920*/  UISETP.GE.U32.AND UP0, UPT, UR22, 0xff, UPT ;  /* 0x000000ff1600788c */ /* 0x000fe4000bf06070 */
[----:B------:R-:W-:Y:S02]  /*1930*/  ULEA UR6, UR38, UR4, 0x3 ;  /* 0x0000000426067291 */ /* 0x000fe4000f8e18ff */
[----:B------:R-:W-:Y:S02]  /*1940*/  ULEA.HI UR35, UR63, UR63, URZ, 0x1 ;  /* 0x0000003f3f237291 */ /* 0x000fe4000f8f08ff */
[----:B------:R-:W-:-:S02]  /*1950*/  ULEA UR11, UR62, UR25, 0x1 ;  /* 0x000000193e0b7291 */ /* 0x000fc4000f8e08ff */
[----:B------:R-:W-:Y:S02]  /*1960*/  USHF.L.U32 UR35, UR35, 0x7, URZ ;  /* 0x0000000723237899 */ /* 0x000fe400080006ff */
[----:B------:R-:W-:Y:S01]  /*1970*/  UIMAD UR11, UR11, 0x58, URZ ;  /* 0x000000580b0b78a4 */ /* 0x000fe2000f8e02ff */
[----:B------:R1:W2:Y:S01]  /*1980*/  SYNCS.PHASECHK.TRANS64.TRYWAIT P0, [UR6+0x30], R0 ;  /* 0x00003000ff0075a7 */ /* 0x0002a20008001106 */
[----:B------:R-:W-:Y:S01]  /*1990*/  ULOP3.LUT UR35, UR35, 0xffffff00, URZ, 0xc0, !UPT ;  /* 0xffffff0023237892 */ /* 0x000fe2000f8ec0ff */
[----:B------:R-:W-:-:S03]  /*19a0*/  UMOV UR40, URZ ;  /* 0x000000ff00287c82 */ /* 0x000fc60008000000 */
[----:B------:R-:W-:Y:S01]  /*19b0*/  ULOP3.LUT UR35, UR35, 0x80, UR21, 0xf8, !UPT ;  /* 0x0000008023237892 */ /* 0x000fe2000f8ef815 */
[----:B------:R-:W-:Y:S11]  /*19c0*/  BRA.U !UP0, `(.L_x_25) ;  /* 0x0000000108c07547 */ /* 0x000ff6000b800000 */
[----:B------:R-:W-:Y:S01]  /*19d0*/  UMOV UR16, UR29 ;  /* 0x0000001d00107c82 */ /* 0x000fe20008000000 */
[----:B------:R-:W-:Y:S01]  /*19e0*/  UMOV UR7, UR38 ;  /* 0x0000002600077c82 */ /* 0x000fe20008000000 */
[----:B------:R-:W-:-:S05]  /*19f0*/  UMOV UR34, URZ ;  /* 0x000000ff00227c82 */ /* 0x000fca0008000000 */
.L_x_31:
[----:B--2---:R-:W-:Y:S01]  /*1a00*/  @P3 MOV R2, 0xd800 ;  /* 0x0000d80000023802 */ /* 0x004fe20000000f00 */
[----:B------:R-:W-:Y:S01]  /*1a10*/  ULEA UR33, UR7, UR4, 0x3 ;  /* 0x0000000407217291 */ /* 0x000fe2000f8e18ff */
[----:B--234-:R-:W-:Y:S11]  /*1a20*/  @P0 BRA `(.L_x_26) ;  /* 0x00000000000c0947 */ /* 0x01cff60003800000 */
[----:B------:R-:W-:Y:S04]  /*1a30*/  SHF.L.U32 R3, R12, 0x1f, RZ ;  /* 0x0000001f0c037819 */ /* 0x000fe800000006ff */
[----:B------:R-:W2:Y:S02]  /*1a40*/  SYNCS.PHASECHK.TRANS64.TRYWAIT P0, [UR33+0x30], R3 ;  /* 0x00003003ff0075a7 */ /* 0x000ea40008001121 */
[----:B--2---:R-:W-:Y:S05]  /*1a50*/  @!P0 BRA `(.L_x_27) ;  /* 0x0000009400e88947 */ /* 0x004fea0003800000 */
.L_x_26:
[----:B------:R2:W-:Y:S01]  /*1a60*/  @P3 SYNCS.ARRIVE.TRANS64 RZ, [UR33], R2 ;  /* 0x00000002ffff39a7 */ /* 0x0005e20008000021 */
[----:B------:R-:W-:Y:S02]  /*1a70*/  ULOP3.LUT UR6, UR30, 0x2, URZ, 0xfc, !UPT ;  /* 0x000000021e067892 */ /* 0x000fe4000f8efcff */
[----:B------:R-:W-:Y:S02]  /*1a80*/  UIADD3 UR16, UPT, UPT, UR16, 0x1, URZ ;  /* 0x0000000110107890 */ /* 0x000fe4000fffe0ff */
[----:B------:R-:W-:Y:S02]  /*1a90*/  UISETP.NE.AND UP0, UPT, UR6, 0x2, UPT ;  /* 0x000000020600788c */ /* 0x000fe4000bf05270 */
[----:B------:R-:W-:Y:S07]  /*1aa0*/  UISETP.NE.AND UP2, UPT, UR16, 0x1, UPT ;  /* 0x000000011000788c */ /* 0x000fee000bf45270 */
[----:B------:R-:W-:Y:S05]  /*1ab0*/  BRA.U UP0, `(.L_x_28) ;  /* 0x0000000100047547 */ /* 0x000fea000b800000 */
[----:B------:R-:W-:Y:S05]  /*1ac0*/  BPT.TRAP 0x1 ;  /* 0x000000040000795c */ /* 0x000fea0000300000 */
.L_x_28:
[----:B------:R-:W-:Y:S04]  /*1ad0*/  BSSY.RECONVERGENT B0, `(.L_x_29) ;  /* 0x0000003000007945 */ /* 0x000fe80003800200 */
[----:B------:R-:W-:Y:S05]  /*1ae0*/  @!P2 BRA `(.L_x_30) ;  /* 0x000000000004a947 */ /* 0x000fea0003800000 */
[----:B------:R-:W-:Y:S05]  /*1af0*/  BPT.TRAP 0x1 ;  /* 0x000000040000795c */ /* 0x000fea0000300000 */
.L_x_30:
[----:B------:R-:W-:Y:S05]  /*1b00*/  BSYNC.RECONVERGENT B0 ;  /* 0x0000000000007941 */ /* 0x000fea0003800200 */
.L_x_29:
[----:B------:R-:W-:Y:S02]  /*1b10*/  UIADD3 UR38, UPT, UPT, UR7, 0x1, URZ ;  /* 0x0000000107267890 */ /* 0x000fe4000fffe0ff */
[----:B------:R-:W-:Y:S02]  /*1b20*/  UIADD3 UR18, UP1, UPT, UR26, 0x80, URZ ;  /* 0x000000801a127890 */ /* 0x000fe4000ff3e0ff */
[----:B------:R-:W-:Y:S02]  /*1b30*/  UISETP.NE.AND UP0, UPT, UR38, 0x6, UPT ;  /* 0x000000062600788c */ /* 0x000fe4000bf05270 */
[----:B------:R-:W-:Y:S02]  /*1b40*/  ULEA UR32, UR7, UR4, 0xe ;  /* 0x0000000407207291 */ /* 0x000fe4000f8e70ff */
[----:B------:R-:W-:Y:S02]  /*1b50*/  USEL UR9, URZ, 0x1, UP0 ;  /* 0x00000001ff097887 */ /* 0x000fe40008000000 */
[----:B------:R-:W-:Y:S02]  /*1b60*/  USEL UR38, UR38, URZ, UP0 ;  /* 0x000000ff26267287 */ /* 0x000fe40008000000 */
[----:B------:R-:W-:Y:S02]  /*1b70*/  ULOP3.LUT UR33, UR33, 0xfefffff8, URZ, 0xc0, !UPT ;  /* 0xfefffff821217892 */ /* 0x000fe4000f8ec0ff */
[----:B------:R-:W-:Y:S01]  /*1b80*/  ULEA UR8, UR38, UR4, 0x3 ;  /* 0x0000000426087291 */ /* 0x000fe2000f8e18ff */
[----:B------:R-:W-:Y:S01]  /*1b90*/  LOP3.LUT R12, R12, UR9, RZ, 0x3c, !PT ;  /* 0x000000090c0c7c12 */ /* 0x000fe2000f8e3cff */
[----:B------:R-:W-:Y:S02]  /*1ba0*/  UIADD3.X UR19, UPT, UPT, URZ, UR27, URZ, UP1, !UPT ;  /* 0x0000001bff137290 */ /* 0x000fe40008ffe4ff */
[----:B------:R-:W-:Y:S01]  /*1bb0*/  UIADD3 UR32, UPT, UPT, UR32, 0xb200, URZ ;  /* 0x0000b20020207890 */ /* 0x000fe2000fffe0ff */
[----:B-1----:R-:W-:Y:S01]  /*1bc0*/  SHF.L.U32 R0, R12, 0x1f, RZ ;  /* 0x0000001f0c007819 */ /* 0x002fe200000006ff */
[----:B------:R-:W-:Y:S01]  /*1bd0*/  UIMAD UR6, UR7, 0x2c00, UR4 ;  /* 0x00002c00070678a4 */ /* 0x000fe2000f8e0204 */
[----:B------:R-:W-:Y:S02]  /*1be0*/  UMOV UR44, 0x0 ;  /* 0x00000000002c7882 */ /* 0x000fe40000000000 */
[----:B------:R3:W4:Y:S01]  /*1bf0*/  SYNCS.PHASECHK.TRANS64.TRYWAIT P0, [UR8+0x30], R0 ;  /* 0x00003000ff0075a7 */ /* 0x0007220008001108 */
[----:B------:R-:W-:Y:S01]  /*1c00*/  UMOV UR45, 0x10000000 ;  /* 0x10000000002d7882 */ /* 0x000fe20000000000 */
[----:B------:R-:W-:Y:S02]  /*1c10*/  UIADD3 UR42, UP0, UPT, UR26, 0x180, URZ ;  /* 0x000001801a2a7890 */ /* 0x000fe4000ff1e0ff */
[----:B------:R1:W-:Y:S01]  /*1c20*/  UTMALDG.3D.2CTA [UR32], [UR18], desc[UR44] ;  /* 0x00002c20120075b4 */ /* 0x0003e20008211000 */
[----:B------:R-:W-:Y:S02]  /*1c30*/  UIADD3 UR8, UPT, UPT, UR6, 0x23200, URZ ;  /* 0x0002320006087890 */ /* 0x000fe4000fffe0ff */
[----:B------:R-:W-:Y:S01]  /*1c40*/  UIADD3.X UR43, UPT, UPT, URZ, UR27, URZ, UP0, !UPT ;  /* 0x0000001bff2b7290 */ /* 0x000fe200087fe4ff */
[----:B------:R-:W-:Y:S01]  /*1c50*/  UMOV UR10, UR34 ;  /* 0x00000022000a7c82 */ /* 0x000fe20008000000 */
[----:B------:R-:W-:Y:S01]  /*1c60*/  UMOV UR12, UR36 ;  /* 0x00000024000c7c82 */ /* 0x000fe20008000000 */
[----:B------:R-:W-:Y:S01]  /*1c70*/  UMOV UR9, UR33 ;  /* 0x0000002100097c82 */ /* 0x000fe20008000000 */
[----:B------:R-:W-:Y:S01]  /*1c80*/  UMOV UR40, UR28 ;  /* 0x0000001c00287c82 */ /* 0x000fe20008000000 */
[----:B------:R-:W-:Y:S04]  /*1c90*/  UMOV UR7, UR38 ;  /* 0x0000002600077c82 */ /* 0x000fe80008000000 */
[----:B------:R3:W-:Y:S01]  /*1ca0*/  UTMALDG.3D.2CTA [UR8], [UR42], desc[UR44] ;  /* 0x00002c082a0075b4 */ /* 0x0007e20008211000 */
[----:B-1----:R-:W-:Y:S01]  /*1cb0*/  UIADD3 UR34, UPT, UPT, UR34, 0x80, URZ ;  /* 0x0000008022227890 */ /* 0x002fe2000fffe0ff */
[----:B------:R-:W-:Y:S11]  /*1cc0*/  BRA.U UP2, `(.L_x_31) ;  /* 0xfffffffd024c7547 */ /* 0x000ff6000b83ffff */
.L_x_25:
[----:B------:R-:W-:Y:S01]  /*1cd0*/  ULEA UR6, UR38, UR4, 0x3 ;  /* 0x0000000426067291 */ /* 0x000fe2000f8e18ff */
[----:B-1-3--:R-:W-:Y:S01]  /*1ce0*/  SHF.L.U32 R0, R12, 0x1f, RZ ;  /* 0x0000001f0c007819 */ /* 0x00afe200000006ff */
[----:B------:R-:W-:Y:S01]  /*1cf0*/  @!P1 SYNCS.ARRIVE.TRANS64.A1T0 RZ, [UR4+0x78], RZ ;  /* 0x000078ffffff99a7 */ /* 0x000fe20008100004 */
[----:B------:R-:W-:-:S06]  /*1d00*/  UISETP.GT.AND UP0, UPT, UR24, UR23, UPT ;  /* 0x000000171800728c */ /* 0x000fcc000bf04270 */
[----:B--2-4-:R1:W2:Y:S03]  /*1d10*/  SYNCS.PHASECHK.TRANS64.TRYWAIT P0, [UR6+0x30], R0 ;  /* 0x00003000ff0075a7 */ /* 0x0142a60008001106 */
[----:B------:R-:W-:Y:S05]  /*1d20*/  BRA.U !UP0, `(.L_x_32) ;  /* 0x0000000108c07547 */ /* 0x000fea000b800000 */
[----:B------:R-:W-:Y:S01]  /*1d30*/  UIADD3 UR32, UPT, UPT, UR39, UR40, URZ ;  /* 0x0000002827207290 */ /* 0x000fe2000fffe0ff */
[----:B------:R-:W-:-:S11]  /*1d40*/  UMOV UR7, UR38 ;  /* 0x0000002600077c82 */ /* 0x000fd60008000000 */
.L_x_38:
[----:B--2---:R-:W-:Y:S01]  /*1d50*/  @P3 MOV R2, 0xd800 ;  /* 0x0000d80000023802 */ /* 0x004fe20000000f00 */
[----:B------:R-:W-:Y:S01]  /*1d60*/  ULEA UR17, UR7, UR4, 0x3 ;  /* 0x0000000407117291 */ /* 0x000fe2000f8e18ff */
[----:B--2-4-:R-:W-:Y:S11]  /*1d70*/  @P0 BRA `(.L_x_33) ;  /* 0x00000000000c0947 */ /* 0x014ff60003800000 */
[----:B------:R-:W-:Y:S04]  /*1d80*/  SHF.L.U32 R3, R12, 0x1f, RZ ;  /* 0x0000001f0c037819 */ /* 0x000fe800000006ff */
[----:B------:R-:W2:Y:S02]  /*1d90*/  SYNCS.PHASECHK.TRANS64.TRYWAIT P0, [UR17+0x30], R3 ;  /* 0x00003003ff0075a7 */ /* 0x000ea40008001111 */
[----:B--2---:R-:W-:Y:S05]  /*1da0*/  @!P0 BRA `(.L_x_34) ;  /* 0x00000094002c8947 */ /* 0x004fea0003800000 */
.L_x_33:
[----:B------:R2:W-:Y:S01]  /*1db0*/  @P3 SYNCS.ARRIVE.TRANS64 RZ, [UR17], R2 ;  /* 0x00000002ffff39a7 */ /* 0x0005e20008000011 */
[----:B------:R-:W-:Y:S04]  /*1dc0*/  ULOP3.LUT UR6, UR30, 0x2, URZ, 0xfc, !UPT ;  /* 0x000000021e067892 */ /* 0x000fe8000f8efcff */
[----:B------:R-:W-:Y:S09]  /*1dd0*/  UISETP.NE.AND UP0, UPT, UR6, 0x2, UPT ;  /* 0x000000020600788c */ /* 0x000ff2000bf05270 */
[----:B------:R-:W-:Y:S05]  /*1de0*/  BRA.U UP0, `(.L_x_35) ;  /* 0x0000000100047547 */ /* 0x000fea000b800000 */
[----:B------:R-:W-:Y:S05]  /*1df0*/  BPT.TRAP 0x1 ;  /* 0x000000040000795c */ /* 0x000fea0000300000 */
.L_x_35:
[----:B------:R-:W-:Y:S04]  /*1e00*/  BSSY.RECONVERGENT B0, `(.L_x_36) ;  /* 0x0000003000007945 */ /* 0x000fe80003800200 */
[----:B------:R-:W-:Y:S05]  /*1e10*/  @!P2 BRA `(.L_x_37) ;  /* 0x000000000004a947 */ /* 0x000fea0003800000 */
[----:B------:R-:W-:Y:S05]  /*1e20*/  BPT.TRAP 0x1 ;  /* 0x000000040000795c */ /* 0x000fea0000300000 */
.L_x_37:
[----:B------:R-:W-:Y:S05]  /*1e30*/  BSYNC.RECONVERGENT B0 ;  /* 0x0000000000007941 */ /* 0x000fea0003800200 */
.L_x_36:
[----:B------:R-:W-:Y:S02]  /*1e40*/  UIADD3 UR38, UPT, UPT, UR7, 0x1, URZ ;  /* 0x0000000107267890 */ /* 0x000fe4000fffe0ff */
[----:B------:R-:W-:Y:S02]  /*1e50*/  ULEA UR16, UR7, UR4, 0xe ;  /* 0x0000000407107291 */ /* 0x000fe4000f8e70ff */
[----:B------:R-:W-:Y:S02]  /*1e60*/  UISETP.NE.AND UP0, UPT, UR38, 0x6, UPT ;  /* 0x000000062600788c */ /* 0x000fe4000bf05270 */
[----:B------:R-:W-:Y:S02]  /*1e70*/  UIADD3 UR48, UP1, UPT, UR26, 0x80, URZ ;  /* 0x000000801a307890 */ /* 0x000fe4000ff3e0ff */
[----:B------:R-:W-:Y:S02]  /*1e80*/  USEL UR9, URZ, 0x1, UP0 ;  /* 0x00000001ff097887 */ /* 0x000fe40008000000 */
[----:B------:R-:W-:Y:S02]  /*1e90*/  USEL UR38, UR38, URZ, UP0 ;  /* 0x000000ff26267287 */ /* 0x000fe40008000000 */
[----:B------:R-:W-:Y:S02]  /*1ea0*/  ULOP3.LUT UR17, UR17, 0xfefffff8, URZ, 0xc0, !UPT ;  /* 0xfefffff811117892 */ /* 0x000fe4000f8ec0ff */
[----:B------:R-:W-:Y:S01]  /*1eb0*/  ULEA UR8, UR38, UR4, 0x3 ;  /* 0x0000000426087291 */ /* 0x000fe2000f8e18ff */
[----:B------:R-:W-:Y:S01]  /*1ec0*/  LOP3.LUT R12, R12, UR9, RZ, 0x3c, !PT ;  /* 0x000000090c0c7c12 */ /* 0x000fe2000f8e3cff */
[----:B------:R-:W-:Y:S02]  /*1ed0*/  USHF.L.U32 UR18, UR40, 0x7, URZ ;  /* 0x0000000728127899 */ /* 0x000fe400080006ff */
[----:B------:R-:W-:Y:S01]  /*1ee0*/  UIADD3 UR16, UPT, UPT, UR16, 0xb200, URZ ;  /* 0x0000b20010107890 */ /* 0x000fe2000fffe0ff */
[----:B-1----:R-:W-:Y:S01]  /*1ef0*/  SHF.L.U32 R0, R12, 0x1f, RZ ;  /* 0x0000001f0c007819 */ /* 0x002fe200000006ff */
[----:B------:R-:W-:Y:S02]  /*1f00*/  UIADD3.X UR49, UPT, UPT, URZ, UR27, URZ, UP1, !UPT ;  /* 0x0000001bff317290 */ /* 0x000fe40008ffe4ff */
[----:B------:R-:W-:Y:S01]  /*1f10*/  UIMAD UR6, UR7, 0x2c00, UR4 ;  /* 0x00002c00070678a4 */ /* 0x000fe2000f8e0204 */
[----:B------:R3:W4:Y:S01]  /*1f20*/  SYNCS.PHASECHK.TRANS64.TRYWAIT P0, [UR8+0x30], R0 ;  /* 0x00003000ff0075a7 */ /* 0x0007220008001108 */
[----:B------:R-:W-:Y:S02]  /*1f30*/  UIADD3 UR44, UP0, UPT, UR26, 0x180, URZ ;  /* 0x000001801a2c7890 */ /* 0x000fe4000ff1e0ff */
[----:B------:R-:W-:Y:S01]  /*1f40*/  UIADD3 UR8, UPT, UPT, UR6, 0x23200, URZ ;  /* 0x0002320006087890 */ /* 0x000fe2000fffe0ff */
[----:B------:R-:W-:Y:S01]  /*1f50*/  UMOV UR42, 0x0 ;  /* 0x00000000002a7882 */ /* 0x000fe20000000000 */
[----:B------:R-:W-:Y:S01]  /*1f60*/  UMOV UR43, 0x10000000 ;  /* 0x10000000002b7882 */ /* 0x000fe20000000000 */
[----:B------:R-:W-:Y:S01]  /*1f70*/  UMOV UR19, UR35 ;  /* 0x0000002300137c82 */ /* 0x000fe20008000000 */
[----:B------:R-:W-:Y:S01]  /*1f80*/  UMOV UR20, UR36 ;  /* 0x0000002400147c82 */ /* 0x000fe20008000000 */
[----:B------:R-:W-:Y:S01]  /*1f90*/  UIADD3.X UR45, UPT, UPT, URZ, UR27, URZ, UP0, !UPT ;  /* 0x0000001bff2d7290 */ /* 0x000fe200087fe4ff */
[----:B------:R3:W-:Y:S01]  /*1fa0*/  UTMALDG.3D.2CTA [UR16], [UR48], desc[UR42] ;  /* 0x00002a10300075b4 */ /* 0x0007e20008211000 */
[----:B------:R-:W-:Y:S01]  /*1fb0*/  UIADD3 UR40, UPT, UPT, UR40, 0x1, URZ ;  /* 0x0000000128287890 */ /* 0x000fe2000fffe0ff */
[----:B------:R-:W-:Y:S01]  /*1fc0*/  UMOV UR12, UR36 ;  /* 0x00000024000c7c82 */ /* 0x000fe20008000000 */
[----:B------:R-:W-:Y:S01]  /*1fd0*/  UMOV UR9, UR17 ;  /* 0x0000001100097c82 */ /* 0x000fe20008000000 */
[----:B------:R-:W-:Y:S01]  /*1fe0*/  UMOV UR10, UR18 ;  /* 0x00000012000a7c82 */ /* 0x000fe20008000000 */
[----:B------:R-:W-:Y:S03]  /*1ff0*/  UISETP.NE.AND UP0, UPT, UR40, UR32, UPT ;  /* 0x000000202800728c */ /* 0x000fe6000bf05270 */
[----:B------:R3:W-:Y:S01]  /*2000*/  UTMALDG.3D.2CTA [UR8], [UR44], desc[UR42] ;  /* 0x00002a082c0075b4 */ /* 0x0007e20008211000 */
[----:B------:R-:W-:Y:S05]  /*2010*/  UMOV UR7, UR38 ;  /* 0x0000002600077c82 */ /* 0x000fea0008000000 */
[----:B---3--:R-:W-:Y:S05]  /*2020*/  BRA.U UP0, `(.L_x_38) ;  /* 0xfffffffd00487547 */ /* 0x008fea000b83ffff */
.L_x_32:
[C---:B------:R-:W-:Y:S01]  /*2030*/  LEA R3, R11.reuse, UR4, 0x3 ;  /* 0x000000040b037c11 */ /* 0x040fe2000f8e18ff */
[----:B------:R-:W-:Y:S01]  /*2040*/  NOP ;  /* 0x0000000000007918 */ /* 0x000fe20000000000 */
[----:B-1----:R-:W-:Y:S02]  /*2050*/  SHF.L.U32 R0, R10, 0x1f, RZ ;  /* 0x0000001f0a007819 */ /* 0x002fe400000006ff */
[----:B------:R-:W-:Y:S02]  /*2060*/  LEA R5, R11, UR4, 0x4 ;  /* 0x000000040b057c11 */ /* 0x000fe4000f8e20ff */
[----:B--2-4-:R-:W1:Y:S02]  /*2070*/  SYNCS.PHASECHK.TRANS64.TRYWAIT P0, [R3+URZ+0x80], R0 ;  /* 0x00008000030075a7 */ /* 0x014e6400080011ff */
[----:B-1----:R-:W-:Y:S05]  /*2080*/  @!P0 BRA `(.L_x_39) ;  /* 0x00000090008c8947 */ /* 0x002fea0003800000 */
.L_x_122:
[----:B------:R-:W2:Y:S01]  /*2090*/  LDS.128 R4, [R5+0xf0] ;  /* 0x0000f00005047984 */ /* 0x000ea20000000c00 */
[----:B------:R-:W-:Y:S01]  /*20a0*/  UISETP.GE.AND UP0, UPT, UR13, 0x1, UPT ;  /* 0x000000010d00788c */ /* 0x000fe2000bf06270 */
[----:B------:R-:W-:Y:S01]  /*20b0*/  @!PT LDS RZ, [RZ] ;  /* 0x00000000fffff984 */ /* 0x000fe20000000800 */
[----:B------:R-:W-:Y:S01]  /*20c0*/  @!PT LDS RZ, [RZ] ;  /* 0x00000000fffff984 */ /* 0x000fe20000000800 */
[----:B------:R-:W-:Y:S01]  /*20d0*/  @!PT LDS RZ, [RZ] ;  /* 0x00000000fffff984 */ /* 0x000fe20000000800 */
[----:B------:R-:W-:Y:S01]  /*20e0*/  @!PT LDS RZ, [RZ] ;  /* 0x00000000fffff984 */ /* 0x000fe20000000800 */
[----:B------:R3:W-:Y:S06]  /*20f0*/  MEMBAR.ALL.CTA ;  /* 0x0000000000007992 */ /* 0x0007ec0000008000 */
[----:B---3--:R-:W3:Y:S01]  /*2100*/  FENCE.VIEW.ASYNC.S ;  /* 0x00000000000073c6 */ /* 0x008ee20000000000 */
[----:B--2---:R-:W-:-:S13]  /*2110*/  LOP3.LUT P0, RZ, R6, 0x1, RZ, 0xc0, !PT ;  /* 0x0000000106ff7812 */ /* 0x004fda000780c0ff */
[----:B---3--:R-:W-:Y:S01]  /*2120*/  VOTEU.ANY UP1, P0 ;  /* 0x0000000000ff7886 */ /* 0x008fe20000020100 */
[----:B------:R-:W-:-:S13]  /*2130*/  PLOP3.LUT P0, PT, PT, PT, UP1, 0x80, 0x8 ;  /* 0x000000000008781c */ /* 0x000fda0003f0f018 */
[----:B-1----:R-:W-:Y:S02]  /*2140*/  @P0 LOP3.LUT R0, R5, 0xffff, RZ, 0xc0, !PT ;  /* 0x0000ffff05000812 */ /* 0x002fe400078ec0ff */
[----:B------:R-:W-:Y:S02]  /*2150*/  @P0 MOV R2, R4 ;  /* 0x0000000400020202 */ /* 0x000fe40000000f00 */
[----:B------:R-:W-:Y:S01]  /*2160*/  @P0 R2UR UR7, R0 ;  /* 0x00000000000702ca */ /* 0x000fe200000e0000 */
[----:B------:R-:W-:Y:S01]  /*2170*/  VIADD R0, R3, 0x90 ;  /* 0x0000009003007836 */ /* 0x000fe20000000000 */
[----:B------:R-:W-:Y:S02]  /*2180*/  @P0 SHF.R.U32.HI R4, RZ, 0x10, R5 ;  /* 0x00000010ff040819 */ /* 0x000fe40000011605 */
[----:B------:R-:W-:Y:S02]  /*2190*/  @P0 R2UR UR8, R2 ;  /* 0x00000000020802ca */ /* 0x000fe400000e0000 */
[----:B------:R-:W-:-:S02]  /*21a0*/  PRMT R0, RZ, 0x654, R0 ;  /* 0x00000654ff007816 */ /* 0x000fc40000000000 */
[----:B------:R-:W-:Y:S02]  /*21b0*/  @P0 R2UR UR6, R4 ;  /* 0x00000000040602ca */ /* 0x000fe400000e0000 */
[----:B------:R1:W-:Y:S03]  /*21c0*/  SYNCS.ARRIVE.TRANS64.RED.A1T0 RZ, [R0+URZ], RZ ;  /* 0x000000ff00ff79a7 */ /* 0x0003e600081004ff */
[----:B------:R-:W-:-:S04]  /*21d0*/  @UP1 UMOV UR31, UR7 ;  /* 0x00000007001f1c82 */ /* 0x000fc80008000000 */
[----:B------:R-:W-:-:S04]  /*21e0*/  @UP1 UMOV UR37, UR8 ;  /* 0x0000000800251c82 */ /* 0x000fc80008000000 */
[----:B------:R-:W-:Y:S01]  /*21f0*/  @UP1 UMOV UR36, UR6 ;  /* 0x0000000600241c82 */ /* 0x000fe20008000000 */
[----:B------:R-:W-:Y:S05]  /*2200*/  BRA.U !UP0, `(.L_x_40) ;  /* 0x0000000108bc7547 */ /* 0x000fea000b800000 */
[----:B------:R-:W2:Y:S01]  /*2210*/  LDCU.128 UR8, c[0x0][0xb10] ;  /* 0x00016200ff0877ac */ /* 0x000ea20008000c00 */
[----:B------:R-:W3:Y:S01]  /*2220*/  LDCU UR12, c[0x0][0xb20] ;  /* 0x00016400ff0c77ac */ /* 0x000ee20008000800 */
[----:B------:R-:W4:Y:S01]  /*2230*/  LDCU UR16, c[0x0][0xb0c] ;  /* 0x00016180ff1077ac */ /* 0x000f220008000800 */
[----:B------:R-:W5:Y:S01]  /*2240*/  LDCU.64 UR6, c[0x0][0xb28] ;  /* 0x00016500ff0677ac */ /* 0x000f620008000a00 */
[----:B------:R-:W-:Y:S02]  /*2250*/  UISETP.NE.AND UP3, UPT, UR13, 0x1, UPT ;  /* 0x000000010d00788c */ /* 0x000fe4000bf65270 */
[----:B--2---:R-:W-:Y:S02]  /*2260*/  UIMAD.WIDE.U32 UR34, UR14, UR11, URZ ;  /* 0x0000000b0e2272a5 */ /* 0x004fe4000f8e00ff */
[----:B------:R-:W-:Y:S02]  /*2270*/  UIMAD.WIDE.U32 UR32, UR15, UR8, URZ ;  /* 0x000000080f2072a5 */ /* 0x000fe4000f8e00ff */
[----:B------:R-:W-:-:S02]  /*2280*/  UIMAD.WIDE.U32 UR18, UR31, UR11, URZ ;  /* 0x0000000b1f1272a5 */ /* 0x000fc4000f8e00ff */
[----:B------:R-:W-:Y:S01]  /*2290*/  UISETP.NE.AND UP0, UPT, UR10, 0x1, UPT ;  /* 0x000000010a00788c */ /* 0x000fe2000bf05270 */
[----:B------:R-:W-:Y:S02]  /*22a0*/  UMOV UR11, UR35 ;  /* 0x00000023000b7c82 */ /* 0x000fe40008000000 */
[----:B------:R-:W-:Y:S01]  /*22b0*/  UMOV UR17, UR33 ;  /* 0x0000002100117c82 */ /* 0x000fe20008000000 */
[----:B---3--:R-:W-:Y:S02]  /*22c0*/  USHF.R.U32.HI UR11, URZ, UR12, UR11 ;  /* 0x0000000cff0b7299 */ /* 0x008fe4000801160b */
[----:B----4-:R-:W-:Y:S02]  /*22d0*/  UISETP.NE.AND UP2, UPT, UR16, 0x1, UPT ;  /* 0x000000011000788c */ /* 0x010fe4000bf45270 */
[----:B------:R-:W-:Y:S02]  /*22e0*/  USHF.R.U32.HI UR17, URZ, UR9, UR17 ;  /* 0x00000009ff117299 */ /* 0x000fe40008011611 */
[----:B------:R-:W-:-:S02]  /*22f0*/  USEL UR11, UR14, UR11, !UP0 ;  /* 0x0000000b0e0b7287 */ /* 0x000fc4000c000000 */
[----:B------:R-:W-:Y:S02]  /*2300*/  USEL UR17, UR15, UR17, !UP2 ;  /* 0x000000110f117287 */ /* 0x000fe4000d000000 */
[----:B-----5:R-:W-:Y:S02]  /*2310*/  UIMAD.WIDE.U32 UR34, UR11, UR6, URZ ;  /* 0x000000060b2272a5 */ /* 0x020fe4000f8e00ff */
[----:B------:R-:W-:Y:S02]  /*2320*/  UIMAD.WIDE.U32 UR32, UR37, UR8, URZ ;  /* 0x00000008252072a5 */ /* 0x000fe4000f8e00ff */
[----:B------:R-:W-:Y:S02]  /*2330*/  USHF.R.U32.HI UR19, URZ, UR12, UR19 ;  /* 0x0000000cff137299 */ /* 0x000fe40008011613 */
[----:B------:R-:W-:Y:S02]  /*2340*/  UIMAD.WIDE.U32 UR40, UR17, UR6, URZ ;  /* 0x00000006112872a5 */ /* 0x000fe4000f8e00ff */
[----:B------:R-:W-:-:S02]  /*2350*/  @UP3 USHF.R.U32.HI UR11, URZ, UR7, UR35 ;  /* 0x00000007ff0b3299 */ /* 0x000fc40008011623 */
[----:B------:R-:W-:Y:S02]  /*2360*/  USHF.R.U32.HI UR33, URZ, UR9, UR33 ;  /* 0x00000009ff217299 */ /* 0x000fe40008011621 */
[----:B------:R-:W-:Y:S02]  /*2370*/  USEL UR19, UR31, UR19, !UP0 ;  /* 0x000000131f137287 */ /* 0x000fe4000c000000 */
[----:B------:R-:W-:Y:S02]  /*2380*/  @UP3 USHF.R.U32.HI UR17, URZ, UR7, UR41 ;  /* 0x00000007ff113299 */ /* 0x000fe40008011629 */
[----:B------:R-:W-:Y:S02]  /*2390*/  UIMAD UR11, UR13, UR11, URZ ;  /* 0x0000000b0d0b72a4 */ /* 0x000fe4000f8e02ff */
[----:B------:R-:W-:Y:S02]  /*23a0*/  USEL UR33, UR37, UR33, !UP2 ;  /* 0x0000002125217287 */ /* 0x000fe4000d000000 */
[----:B------:R-:W-:-:S02]  /*23b0*/  UIMAD UR8, UR13, UR17, URZ ;  /* 0x000000110d0872a4 */ /* 0x000fc4000f8e02ff */
[----:B------:R-:W-:Y:S02]  /*23c0*/  UISETP.GE.AND UP0, UPT, UR19, UR11, UPT ;  /* 0x0000000b1300728c */ /* 0x000fe4000bf06270 */
[----:B------:R-:W-:Y:S02]  /*23d0*/  UIMAD.WIDE.U32 UR40, UR19, UR6, URZ ;  /* 0x00000006132872a5 */ /* 0x000fe4000f8e00ff */
[----:B------:R-:W-:Y:S02]  /*23e0*/  UISETP.GE.OR UP0, UPT, UR33, UR8, UP0 ;  /* 0x000000082100728c */ /* 0x000fe40008706670 */
[----:B------:R-:W-:Y:S02]  /*23f0*/  UIMAD.WIDE.U32 UR34, UR33, UR6, URZ ;  /* 0x00000006212272a5 */ /* 0x000fe4000f8e00ff */
[----:B------:R-:W-:Y:S02]  /*2400*/  USHF.R.U32.HI UR6, URZ, UR7, UR41 ;  /* 0x00000007ff067299 */ /* 0x000fe40008011629 */
[----:B------:R-:W-:-:S02]  /*2410*/  UIADD3 UR8, UPT, UPT, -UR19, URZ, URZ ;  /* 0x000000ff13087290 */ /* 0x000fc4000fffe1ff */
[----:B------:R-:W-:Y:S02]  /*2420*/  USEL UR6, UR19, UR6, !UP3 ;  /* 0x0000000613067287 */ /* 0x000fe4000d800000 */
[----:B------:R-:W-:Y:S02]  /*2430*/  UIMAD UR8, UR10, UR8, UR31 ;  /* 0x000000080a0872a4 */ /* 0x000fe4000f8e021f */
[----:B------:R-:W-:Y:S02]  /*2440*/  @!UP0 USHF.R.U32.HI UR9, URZ, UR7, UR35 ;  /* 0x00000007ff098299 */ /* 0x000fe40008011623 */
[----:B------:R-:W-:Y:S02]  /*2450*/  UIADD3 UR11, UPT, UPT, -UR6, URZ, URZ ;  /* 0x000000ff060b7290 */ /* 0x000fe4000fffe1ff */
[----:B------:R-:W-:Y:S02]  /*2460*/  @!UP0 USEL UR9, UR33, UR9, !UP3 ;  /* 0x0000000921098287 */ /* 0x000fe4000d800000 */
[----:B------:R-:W-:-:S02]  /*2470*/  UIMAD UR11, UR13, UR11, UR19 ;  /* 0x0000000b0d0b72a4 */ /* 0x000fc4000f8e0213 */
[----:B------:R-:W-:Y:S02]  /*2480*/  UIADD3 UR7, UPT, UPT, -UR33, URZ, URZ ;  /* 0x000000ff21077290 */ /* 0x000fe4000fffe1ff */
[----:B------:R-:W-:Y:S02]  /*2490*/  @!UP0 UIMAD UR11, UR11, UR17, UR9 ;  /* 0x000000110b0b82a4 */ /* 0x000fe4000f8e0209 */
[----:B------:R-:W-:Y:S02]  /*24a0*/  @!UP0 UIADD3 UR6, UPT, UPT, UR6, -UR9, URZ ;  /* 0x8000000906068290 */ /* 0x000fe4000fffe0ff */
[----:B------:R-:W-:Y:S02]  /*24b0*/  UIMAD UR7, UR16, UR7, UR37 ;  /* 0x00000007100772a4 */ /* 0x000fe4000f8e0225 */
[----:B------:R-:W-:-:S03]  /*24c0*/  @!UP0 UIMAD UR19, UR13, UR6, UR33 ;  /* 0x000000060d1382a4 */ /* 0x000fc6000f8e0221 */
[----:B------:R-:W-:Y:S01]  /*24d0*/  @!UP0 UMOV UR33, UR11 ;  /* 0x0000000b00218c82 */ /* 0x000fe20008000000 */
[----:B------:R-:W-:Y:S02]  /*24e0*/  UIMAD UR31, UR19, UR10, UR8 ;  /* 0x0000000a131f72a4 */ /* 0x000fe4000f8e0208 */
[----:B------:R-:W-:-:S12]  /*24f0*/  UIMAD UR37, UR33, UR16, UR7 ;  /* 0x00000010212572a4 */ /* 0x000fd8000f8e0207 */
.L_x_40:
[----:B------:R-:W2:Y:S02]  /*2500*/  LDCU UR6, c[0x0][0xb30] ;  /* 0x00016600ff0677ac */ /* 0x000ea40008000800 */
[----:B--2---:R-:W-:-:S09]  /*2510*/  UISETP.NE.AND UP0, UPT, UR6, 0x1, UPT ;  /* 0x000000010600788c */ /* 0x004fd2000bf05270 */
[----:B------:R-:W-:Y:S05]  /*2520*/  BRA.U UP0, `(.L_x_41) ;  /* 0x0000000100407547 */ /* 0x000fea000b800000 */
[----:B------:R-:W2:Y:S01]  /*2530*/  LDCU.128 UR8, c[0x0][0xb10] ;  /* 0x00016200ff0877ac */ /* 0x000ea20008000c00 */
[----:B------:R-:W3:Y:S01]  /*2540*/  LDCU UR7, c[0x0][0xb0c] ;  /* 0x00016180ff0777ac */ /* 0x000ee20008000800 */
[----:B------:R-:W4:Y:S01]  /*2550*/  LDCU UR6, c[0x0][0xb20] ;  /* 0x00016400ff0677ac */ /* 0x000f220008000800 */
[----:B--2---:R-:W-:Y:S02]  /*2560*/  UIMAD.WIDE.U32 UR18, UR37, UR8, URZ ;  /* 0x00000008251272a5 */ /* 0x004fe4000f8e00ff */
[----:B------:R-:W-:Y:S02]  /*2570*/  UIMAD.WIDE.U32 UR16, UR31, UR11, URZ ;  /* 0x0000000b1f1072a5 */ /* 0x000fe4000f8e00ff */
[----:B---3--:R-:W-:Y:S02]  /*2580*/  UISETP.NE.AND UP2, UPT, UR7, 0x1, UPT ;  /* 0x000000010700788c */ /* 0x008fe4000bf45270 */
[----:B------:R-:W-:Y:S01]  /*2590*/  UISETP.NE.AND UP0, UPT, UR10, 0x1, UPT ;  /* 0x000000010a00788c */ /* 0x000fe2000bf05270 */
[----:B------:R-:W-:Y:S01]  /*25a0*/  UMOV UR11, UR19 ;  /* 0x00000013000b7c82 */ /* 0x000fe20008000000 */
[----:B----4-:R-:W-:-:S02]  /*25b0*/  USHF.R.U32.HI UR6, URZ, UR6, UR17 ;  /* 0x00000006ff067299 */ /* 0x010fc40008011611 */
[----:B------:R-:W-:Y:S02]  /*25c0*/  USHF.R.U32.HI UR9, URZ, UR9, UR11 ;  /* 0x00000009ff097299 */ /* 0x000fe4000801160b */
[----:B------:R-:W-:Y:S02]  /*25d0*/  USEL UR6, UR31, UR6, !UP0 ;  /* 0x000000061f067287 */ /* 0x000fe4000c000000 */
[----:B------:R-:W-:-:S04]  /*25e0*/  USEL UR9, UR37, UR9, !UP2 ;  /* 0x0000000925097287 */ /* 0x000fc8000d000000 */
[----:B------:R-:W-:Y:S02]  /*25f0*/  UIADD3 UR8, UPT, UPT, UR9, -UR6, URZ ;  /* 0x8000000609087290 */ /* 0x000fe4000fffe0ff */
[----:B------:R-:W-:Y:S02]  /*2600*/  UIADD3 UR6, UPT, UPT, -UR9, UR6, URZ ;  /* 0x0000000609067290 */ /* 0x000fe4000fffe1ff */
[----:B------:R-:W-:Y:S02]  /*2610*/  UIMAD UR31, UR8, UR10, UR31 ;  /* 0x0000000a081f72a4 */ /* 0x000fe4000f8e021f */
[----:B------:R-:W-:-:S12]  /*2620*/  UIMAD UR37, UR6, UR7, UR37 ;  /* 0x00000007062572a4 */ /* 0x000fd8000f8e0225 */
.L_x_41:
[----:B------:R-:W-:Y:S01]  /*2630*/  VIADD R11, R11, 0x1 ;  /* 0x000000010b0b7836 */ /* 0x000fe20000000000 */
[----:B------:R-:W-:Y:S01]  /*2640*/  PLOP3.LUT P1, PT, PT, PT, PT, 0x80, 0x8 ;  /* 0x000000000008781c */ /* 0x000fe20003f2f070 */
[----:B------:R-:W-:Y:S02]  /*2650*/  UIADD3 UR63, UPT, UPT, UR37, UR47, URZ ;  /* 0x0000002f253f7290 */ /* 0x000fe4000fffe0ff */
[----:B------:R-:W-:Y:S01]  /*2660*/  UIADD3 UR62, UPT, UPT, UR31, UR46, URZ ;  /* 0x0000002e1f3e7290 */ /* 0x000fe2000fffe0ff */
[----:B------:R-:W-:-:S04]  /*2670*/  ISETP.NE.AND P0, PT, R11, 0x2, PT ;  /* 0x000000020b00780c */ /* 0x000fc80003f05270 */
[----:B------:R-:W-:Y:S02]  /*2680*/  SEL R3, RZ, 0x1, P0 ;  /* 0x00000001ff037807 */ /* 0x000fe40000000000 */
[----:B------:R-:W-:Y:S02]  /*2690*/  SEL R11, R11, RZ, P0 ;  /* 0x000000ff0b0b7207 */ /* 0x000fe40000000000 */
[----:B------:R-:W-:Y:S01]  /*26a0*/  LOP3.LUT R10, R10, R3, RZ, 0x3c, !PT ;  /* 0x000000030a0a7212 */ /* 0x000fe200078e3cff */
[----:B------:R-:W-:Y:S06]  /*26b0*/  BRA.U UP1, `(.L_x_42) ;  /* 0xfffffff1014c7547 */ /* 0x000fec000b83ffff */
[----:B------:R-:W-:Y:S01]  /*26c0*/  UIADD3 UR4, UPT, UPT, UR4, 0x30, URZ ;  /* 0x0000003004047890 */ /* 0x000fe2000fffe0ff */
[----:B------:R-:W-:-:S03]  /*26d0*/  SHF.L.U32 R3, R12, 0x1f, RZ ;  /* 0x0000001f0c037819 */ /* 0x000fc600000006ff */
[----:B------:R-:W-:-:S09]  /*26e0*/  ULEA UR5, UR38, UR4, 0x3 ;  /* 0x0000000426057291 */ /* 0x000fd2000f8e18ff */
[----:B------:R-:W2:Y:S02]  /*26f0*/  SYNCS.PHASECHK.TRANS64.TRYWAIT P0, [UR5], R3 ;  /* 0x00000003ff0075a7 */ /* 0x000ea40008001105 */
[----:B--2---:R-:W-:Y:S05]  /*2700*/  @!P0 BRA `(.L_x_43) ;  /* 0x0000008c00008947 */ /* 0x004fea0003800000 */
.L_x_124:
[----:B------:R-:W-:-:S04]  /*2710*/  UIADD3 UR6, UPT, UPT, UR38, 0x1, URZ ;  /* 0x0000000126067890 */ /* 0x000fc8000fffe0ff */
[----:B------:R-:W-:-:S04]  /*2720*/  UISETP.NE.AND UP0, UPT, UR6, 0x6, UPT ;  /* 0x000000060600788c */ /* 0x000fc8000bf05270 */
[----:B------:R-:W-:Y:S02]  /*2730*/  USEL UR7, URZ, 0x1, UP0 ;  /* 0x00000001ff077887 */ /* 0x000fe40008000000 */
[----:B------:R-:W-:-:S04]  /*2740*/  USEL UR6, UR6, URZ, UP0 ;  /* 0x000000ff06067287 */ /* 0x000fc80008000000 */
[----:B------:R-:W-:Y:S01]  /*2750*/  ULEA UR5, UR6, UR4, 0x3 ;  /* 0x0000000406057291 */ /* 0x000fe2000f8e18ff */
[----:B------:R-:W-:-:S04]  /*2760*/  LOP3.LUT R2, R12, UR7, RZ, 0x3c, !PT ;  /* 0x000000070c027c12 */ /* 0x000fc8000f8e3cff */
[----:B-1----:R-:W-:-:S04]  /*2770*/  SHF.L.U32 R3, R2, 0x1f, RZ ;  /* 0x0000001f02037819 */ /* 0x002fc800000006ff */
[----:B------:R-:W1:Y:S02]  /*2780*/  SYNCS.PHASECHK.TRANS64.TRYWAIT P0, [UR5], R3 ;  /* 0x00000003ff0075a7 */ /* 0x000e640008001105 */
[----:B-1----:R-:W-:Y:S05]  /*2790*/  @!P0 BRA `(.L_x_44) ;  /* 0x0000008800f48947 */ /* 0x002fea0003800000 */
.L_x_126:
        /* <DEDUP_REMOVED lines=9> */
.L_x_128:
        /* <DEDUP_REMOVED lines=9> */
.L_x_130:
        /* <DEDUP_REMOVED lines=9> */
.L_x_132:
[----:B------:R-:W-:-:S04]  /*2950*/  UIADD3 UR6, UPT, UPT, UR6, 0x1, URZ ;  /* 0x0000000106067890 */ /* 0x000fc8000fffe0ff */
[----:B------:R-:W-:-:S04]  /*2960*/  UISETP.NE.AND UP0, UPT, UR6, 0x6, UPT ;  /* 0x000000060600788c */ /* 0x000fc8000bf05270 */
[----:B------:R-:W-:Y:S02]  /*2970*/  USEL UR5, URZ, 0x1, UP0 ;  /* 0x00000001ff057887 */ /* 0x000fe40008000000 */
[----:B------:R-:W-:-:S04]  /*2980*/  USEL UR6, UR6, URZ, UP0 ;  /* 0x000000ff06067287 */ /* 0x000fc80008000000 */
[----:B------:R-:W-:Y:S01]  /*2990*/  ULEA UR6, UR6, UR4, 0x3 ;  /* 0x0000000406067291 */ /* 0x000fe2000f8e18ff */
[----:B-1----:R-:W-:-:S04]  /*29a0*/  LOP3.LUT R3, R2, UR5, RZ, 0x3c, !PT ;  /* 0x0000000502037c12 */ /* 0x002fc8000f8e3cff */
[----:B------:R-:W-:Y:S01]  /*29b0*/  SHF.L.U32 R3, R3, 0x1f, RZ ;  /* 0x0000001f03037819 */ /* 0x000fe200000006ff */
[----:B------:R-:W-:-:S07]  /*29c0*/  IMAD.U32 R0, RZ, RZ, UR6 ;  /* 0x00000006ff007e24 */ /* 0x000fce000f8e00ff */
.L_x_48:
[----:B-1----:R1:W2:Y:S02]  /*29d0*/  SYNCS.PHASECHK.TRANS64.TRYWAIT P0, [R0+URZ], R3 ;  /* 0x00000003000075a7 */ /* 0x0022a400080011ff */
[----:B--2---:R-:W-:Y:S05]  /*29e0*/  @!P0 NANOSLEEP.SYNCS 0x989680 ;  /* 0x009896800000895d */ /* 0x004fea0003900000 */
[----:B------:R-:W2:Y:S02]  /*29f0*/  @!P0 SYNCS.PHASECHK.TRANS64 P0, [R0+URZ], R3 ;  /* 0x00000003000085a7 */ /* 0x000ea400080010ff */
[----:B--2---:R-:W-:Y:S05]  /*2a00*/  @P0 EXIT ;  /* 0x000000000000094d */ /* 0x004fea0003800000 */
[----:B------:R-:W-:Y:S05]  /*2a10*/  BRA `(.L_x_48) ;  /* 0xfffffffc00ec7947 */ /* 0x000fea000383ffff */
.L_x_22:
[----:B------:R-:W-:-:S04]  /*2a20*/  UISETP.NE.AND UP0, UPT, UR5, URZ, UPT ;  /* 0x000000ff0500728c */ /* 0x000fc8000bf05270 */
[----:B------:R-:W-:-:S09]  /*2a30*/  UISETP.NE.OR UP0, UPT, UR4, 0x1, UP0 ;  /* 0x000000010400788c */ /* 0x000fd20008705670 */
[----:B------:R-:W-:Y:S05]  /*2a40*/  BRA.U UP0, `(.L_x_49) ;  /* 0x0000000500487547 */ /* 0x000fea000b800000 */
[----:B------:R-:W-:Y:S01]  /*2a50*/  ISETP.GE.U32.AND P2, PT, R0, 0x2, PT ;  /* 0x000000020000780c */ /* 0x000fe20003f46070 */
[----:B------:R-:W-:Y:S01]  /*2a60*/  IMAD.MOV.U32 R12, RZ, RZ, 0x1 ;  /* 0x00000001ff0c7424 */ /* 0x000fe200078e00ff */
[----:B------:R-:W-:Y:S02]  /*2a70*/  CS2R R10, SRZ ;  /* 0x00000000000a7805 */ /* 0x000fe4000001ff00 */
[----:B------:R-:W-:Y:S01]  /*2a80*/  CS2R R8, SRZ ;  /* 0x0000000000087805 */ /* 0x000fe2000001ff00 */
[----:B------:R-:W-:Y:S01]  /*2a90*/  UMOV UR6, 0x400 ;  /* 0x0000040000067882 */ /* 0x000fe20000000000 */
[----:B------:R-:W-:Y:S01]  /*2aa0*/  UMOV UR7, URZ ;  /* 0x000000ff00077c82 */ /* 0x000fe20008000000 */
[----:B------:R-:W-:-:S12]  /*2ab0*/  ULEA UR6, UR5, UR6, 0x18 ;  /* 0x0000000605067291 */ /* 0x000fd8000f8ec0ff */
.L_x_53:
[----:B------:R-:W-:Y:S02]  /*2ac0*/  LEA R2, R8, UR6, 0x3 ;  /* 0x0000000608027c11 */ /* 0x000fe4000f8e18ff */
[----:B------:R-:W-:-:S03]  /*2ad0*/  SHF.L.U32 R5, R9, 0x1f, RZ ;  /* 0x0000001f09057819 */ /* 0x000fc600000006ff */
[----:B------:R-:W-:Y:S01]  /*2ae0*/  VIADD R4, R2, 0xd0 ;  /* 0x000000d002047836 */ /* 0x000fe20000000000 */
[----:B------:R-:W1:Y:S02]  /*2af0*/  SYNCS.PHASECHK.TRANS64.TRYWAIT P0, [R2+URZ+0xc0], R5 ;  /* 0x0000c005020075a7 */ /* 0x000e6400080011ff */
[----:B-1----:R-:W-:Y:S05]  /*2b00*/  @!P0 BRA `(.L_x_50) ;  /* 0x0000008800788947 */ /* 0x002fea0003800000 */
.L_x_133:
[----:B------:R-:W-:Y:S01]  /*2b10*/  ULEA UR5, UR7, UR6, 0x3 ;  /* 0x0000000607057291 */ /* 0x000fe2000f8e18ff */
[----:B------:R-:W-:Y:S02]  /*2b20*/  PRMT R4, RZ, 0x654, R4 ;  /* 0x00000654ff047816 */ /* 0x000fe40000000004 */
[----:B-1----:R-:W-:Y:S01]  /*2b30*/  SHF.L.U32 R5, R12, 0x1f, RZ ;  /* 0x0000001f0c057819 */ /* 0x002fe200000006ff */
[----:B------:R-:W-:Y:S01]  /*2b40*/  UIADD3 UR4, UPT, UPT, UR5, 0x80, URZ ;  /* 0x0000008005047890 */ /* 0x000fe2000fffe0ff */
[----:B------:R1:W-:Y:S05]  /*2b50*/  SYNCS.ARRIVE.TRANS64.RED.A1T0 RZ, [R4+URZ], RZ ;  /* 0x000000ff04ff79a7 */ /* 0x0003ea00081004ff */
[----:B------:R-:W-:Y:S01]  /*2b60*/  IMAD.U32 R7, RZ, RZ, UR4 ;  /* 0x00000004ff077e24 */ /* 0x000fe2000f8e00ff */
[----:B------:R-:W2:Y:S04]  /*2b70*/  SYNCS.PHASECHK.TRANS64.TRYWAIT P0, [UR5+0x90], R5 ;  /* 0x00009005ff0075a7 */ /* 0x000ea80008001105 */
[----:B------:R-:W-:Y:S01]  /*2b80*/  PRMT R6, R0, 0x654, R7 ;  /* 0x0000065400067816 */ /* 0x000fe20000000007 */
[----:B-1----:R-:W-:Y:S01]  /*2b90*/  @!P2 IMAD.MOV.U32 R4, RZ, RZ, 0x10 ;  /* 0x00000010ff04a424 */ /* 0x002fe200078e00ff */
[----:B--2---:R-:W-:Y:S06]  /*2ba0*/  @!P0 BRA `(.L_x_51) ;  /* 0x0000008800648947 */ /* 0x004fec0003800000 */
.L_x_135:
[----:B------:R-:W-:Y:S01]  /*2bb0*/  ULEA UR4, UR7, UR6, 0x4 ;  /* 0x0000000607047291 */ /* 0x000fe2000f8e20ff */
[----:B------:R-:W-:Y:S01]  /*2bc0*/  SEL R3, R6, R3, !P2 ;  /* 0x0000000306037207 */ /* 0x000fe20005000000 */
[----:B------:R-:W-:Y:S01]  /*2bd0*/  UIADD3 UR5, UPT, UPT, UR5, 0x80, URZ ;  /* 0x0000008005057890 */ /* 0x000fe2000fffe0ff */
[----:B-1----:R-:W-:Y:S01]  /*2be0*/  LEA R2, R11, UR6, 0x3 ;  /* 0x000000060b027c11 */ /* 0x002fe2000f8e18ff */
[----:B------:R-:W-:Y:S01]  /*2bf0*/  UIADD3 UR4, UPT, UPT, UR4, 0xf0, URZ ;  /* 0x000000f004047890 */ /* 0x000fe2000fffe0ff */
[----:B------:R-:W-:Y:S01]  /*2c00*/  SHF.L.U32 R5, R10, 0x1f, RZ ;  /* 0x0000001f0a057819 */ /* 0x000fe200000006ff */
[----:B------:R1:W-:Y:S01]  /*2c10*/  @!P2 SYNCS.ARRIVE.TRANS64.RED RZ, [R3+URZ], R4 ;  /* 0x0000000403ffa9a7 */ /* 0x0003e200080004ff */
[----:B------:R-:W-:Y:S01]  /*2c20*/  UIADD3 UR7, UPT, UPT, UR7, 0x1, URZ ;  /* 0x0000000107077890 */ /* 0x000fe2000fffe0ff */
[----:B------:R-:W-:-:S03]  /*2c30*/  VIADD R8, R8, 0x1 ;  /* 0x0000000108087836 */ /* 0x000fc60000000000 */
[----:B------:R-:W-:Y:S02]  /*2c40*/  UISETP.NE.AND UP0, UPT, UR7, 0x2, UPT ;  /* 0x000000020700788c */ /* 0x000fe4000bf05270 */
[----:B------:R-:W-:Y:S06]  /*2c50*/  UGETNEXTWORKID.BROADCAST [UR4], [UR5] ;  /* 0x00000000040073ca */ /* 0x000fec0008000100 */
[----:B------:R-:W-:Y:S01]  /*2c60*/  USEL UR4, URZ, 0x1, UP0 ;  /* 0x00000001ff047887 */ /* 0x000fe20008000000 */
[----:B------:R-:W-:Y:S01]  /*2c70*/  ISETP.NE.AND P0, PT, R8, 0x2, PT ;  /* 0x000000020800780c */ /* 0x000fe20003f05270 */
[----:B------:R-:W-:Y:S01]  /*2c80*/  USEL UR7, UR7, URZ, UP0 ;  /* 0x000000ff07077287 */ /* 0x000fe20008000000 */
[----:B------:R-:W2:Y:S03]  /*2c90*/  SYNCS.PHASECHK.TRANS64.TRYWAIT P1, [R2+URZ+0x80], R5 ;  /* 0x00008005020075a7 */ /* 0x000ea600080211ff */
[----:B------:R-:W-:Y:S01]  /*2ca0*/  LOP3.LUT R12, R12, UR4, RZ, 0x3c, !PT ;  /* 0x000000040c0c7c12 */ /* 0x000fe2000f8e3cff */
[----:B-12---:R-:W-:Y:S07]  /*2cb0*/  @!P1 BRA `(.L_x_52) ;  /* 0x0000008800389947 */ /* 0x006fee0003800000 */
.L_x_136:
[C---:B------:R-:W-:Y:S01]  /*2cc0*/  LEA R4, R11.reuse, UR6, 0x4 ;  /* 0x000000060b047c11 */ /* 0x040fe2000f8e20ff */
[----:B-1----:R-:W-:Y:S01]  /*2cd0*/  VIADD R2, R2, 0x90 ;  /* 0x0000009002027836 */ /* 0x002fe20000000000 */
[----:B------:R-:W-:Y:S01]  /*2ce0*/  SEL R8, R8, RZ, P0 ;  /* 0x000000ff08087207 */ /* 0x000fe20000000000 */
[----:B------:R-:W-:-:S03]  /*2cf0*/  VIADD R11, R11, 0x1 ;  /* 0x000000010b0b7836 */ /* 0x000fc60000000000 */
[----:B------:R-:W1:Y:S01]  /*2d00*/  LDS.128 R4, [R4+0xf0] ;  /* 0x0000f00004047984 */ /* 0x000e620000000c00 */
[----:B------:R-:W-:Y:S02]  /*2d10*/  PRMT R2, RZ, 0x654, R2 ;  /* 0x00000654ff027816 */ /* 0x000fe40000000002 */
[C---:B------:R-:W-:Y:S01]  /*2d20*/  ISETP.NE.AND P1, PT, R11.reuse, 0x2, PT ;  /* 0x000000020b00780c */ /* 0x040fe20003f25270 */
[----:B------:R-:W-:Y:S01]  /*2d30*/  @!PT LDS RZ, [RZ] ;  /* 0x00000000fffff984 */ /* 0x000fe20000000800 */
[----:B------:R-:W-:Y:S01]  /*2d40*/  @!PT LDS RZ, [RZ] ;  /* 0x00000000fffff984 */ /* 0x000fe20000000800 */
[----:B------:R-:W-:Y:S01]  /*2d50*/  @!PT LDS RZ, [RZ] ;  /* 0x00000000fffff984 */ /* 0x000fe20000000800 */
[----:B------:R-:W-:Y:S01]  /*2d60*/  @!PT LDS RZ, [RZ] ;  /* 0x00000000fffff984 */ /* 0x000fe20000000800 */
[----:B------:R2:W-:Y:S06]  /*2d70*/  MEMBAR.ALL.CTA ;  /* 0x0000000000007992 */ /* 0x0005ec0000008000 */
[----:B--2---:R-:W2:Y:S01]  /*2d80*/  FENCE.VIEW.ASYNC.S ;  /* 0x00000000000073c6 */ /* 0x004ea20000000000 */
[----:B------:R-:W-:Y:S01]  /*2d90*/  SEL R11, R11, RZ, P1 ;  /* 0x000000ff0b0b7207 */ /* 0x000fe20000800000 */
[----:B--2---:R2:W-:Y:S01]  /*2da0*/  SYNCS.ARRIVE.TRANS64.RED.A1T0 RZ, [R2+URZ], RZ ;  /* 0x000000ff02ff79a7 */ /* 0x0045e200081004ff */
[----:B-1----:R-:W-:-:S02]  /*2db0*/  LOP3.LUT P3, RZ, R6, 0x1, RZ, 0xc0, !PT ;  /* 0x0000000106ff7812 */ /* 0x002fc4000786c0ff */
[----:B------:R-:W-:-:S04]  /*2dc0*/  SEL R5, RZ, 0x1, P1 ;  /* 0x00000001ff057807 */ /* 0x000fc80000800000 */
[----:B------:R-:W-:Y:S02]  /*2dd0*/  LOP3.LUT R10, R10, R5, RZ, 0x3c, !PT ;  /* 0x000000050a0a7212 */ /* 0x000fe400078e3cff */
[----:B--2---:R-:W-:-:S04]  /*2de0*/  SEL R2, RZ, 0x1, P0 ;  /* 0x00000001ff027807 */ /* 0x004fc80000000000 */
[----:B------:R-:W-:Y:S01]  /*2df0*/  LOP3.LUT R9, R9, R2, RZ, 0x3c, !PT ;  /* 0x0000000209097212 */ /* 0x000fe200078e3cff */
[----:B------:R-:W-:Y:S06]  /*2e00*/  @P3 BRA `(.L_x_53) ;  /* 0xfffffffc002c3947 */ /* 0x000fec000383ffff */
[----:B------:R-:W-:Y:S01]  /*2e10*/  ULEA UR5, UR7, UR6, 0x3 ;  /* 0x0000000607057291 */ /* 0x000fe2000f8e18ff */
[----:B------:R-:W-:-:S08]  /*2e20*/  SHF.L.U32 R3, R12, 0x1f, RZ ;  /* 0x0000001f0c037819 */ /* 0x000fd000000006ff */
[----:B------:R-:W1:Y:S02]  /*2e30*/  SYNCS.PHASECHK.TRANS64 P0, [UR5+0x90], R3 ;  /* 0x00009003ff0075a7 */ /* 0x000e640008001005 */
[----:B-1----:R-:W-:Y:S05]  /*2e40*/  @P0 BRA `(.L_x_54) ;  /* 0x0000000000080947 */ /* 0x002fea0003800000 */
[----:B------:R-:W1:Y:S02]  /*2e50*/  SYNCS.PHASECHK.TRANS64.TRYWAIT P0, [UR5+0x90], R3 ;  /* 0x00009003ff0075a7 */ /* 0x000e640008001105 */
[----:B-1----:R-:W-:Y:S05]  /*2e60*/  @!P0 BRA `(.L_x_55) ;  /* 0x0000008400e08947 */ /* 0x002fea0003800000 */
.L_x_54:
[----:B------:R-:W-:-:S04]  /*2e70*/  UIADD3 UR4, UPT, UPT, UR7, 0x1, URZ ;  /* 0x0000000107047890 */ /* 0x000fc8000fffe0ff */
[----:B------:R-:W-:-:S04]  /*2e80*/  UISETP.NE.AND UP0, UPT, UR4, 0x2, UPT ;  /* 0x000000020400788c */ /* 0x000fc8000bf05270 */
[----:B------:R-:W-:Y:S02]  /*2e90*/  USEL UR8, URZ, 0x1, UP0 ;  /* 0x00000001ff087887 */ /* 0x000fe40008000000 */
[----:B------:R-:W-:-:S04]  /*2ea0*/  USEL UR4, UR4, URZ, UP0 ;  /* 0x000000ff04047287 */ /* 0x000fc80008000000 */
[----:B------:R-:W-:Y:S01]  /*2eb0*/  ULEA UR4, UR4, UR6, 0x3 ;  /* 0x0000000604047291 */ /* 0x000fe2000f8e18ff */
[----:B-1----:R-:W-:-:S04]  /*2ec0*/  LOP3.LUT R3, R12, UR8, RZ, 0x3c, !PT ;  /* 0x000000080c037c12 */ /* 0x002fc8000f8e3cff */
[----:B------:R-:W-:-:S04]  /*2ed0*/  SHF.L.U32 R0, R3, 0x1f, RZ ;  /* 0x0000001f03007819 */ /* 0x000fc800000006ff */
[----:B------:R-:W1:Y:S02]  /*2ee0*/  SYNCS.PHASECHK.TRANS64 P0, [UR4+0x90], R0 ;  /* 0x00009000ff0075a7 */ /* 0x000e640008001004 */
[----:B-1----:R-:W-:Y:S05]  /*2ef0*/  @P0 EXIT ;  /* 0x000000000000094d */ /* 0x002fea0003800000 */
[----:B------:R-:W-:Y:S02]  /*2f00*/  SHF.L.U32 R3, R3, 0x1f, RZ ;  /* 0x0000001f03037819 */ /* 0x000fe400000006ff */
[----:B------:R-:W-:-:S07]  /*2f10*/  MOV R0, UR4 ;  /* 0x0000000400007c02 */ /* 0x000fce0008000f00 */
.L_x_56:
[----:B-1----:R1:W2:Y:S02]  /*2f20*/  SYNCS.PHASECHK.TRANS64.TRYWAIT P0, [R0+URZ+0x90], R3 ;  /* 0x00009003000075a7 */ /* 0x0022a400080011ff */
[----:B--2---:R-:W-:Y:S05]  /*2f30*/  @!P0 NANOSLEEP.SYNCS 0x989680 ;  /* 0x009896800000895d */ /* 0x004fea0003900000 */
[----:B------:R-:W2:Y:S02]  /*2f40*/  @!P0 SYNCS.PHASECHK.TRANS64 P0, [R0+URZ+0x90], R3 ;  /* 0x00009003000085a7 */ /* 0x000ea400080010ff */
[----:B--2---:R-:W-:Y:S05]  /*2f50*/  @P0 EXIT ;  /* 0x000000000000094d */ /* 0x004fea0003800000 */
[----:B------:R-:W-:Y:S05]  /*2f60*/  BRA `(.L_x_56) ;  /* 0xfffffffc00ec7947 */ /* 0x000fea000383ffff */
.L_x_49:
[----:B------:R-:W-:Y:S05]  /*2f70*/  BRA.U UP5, `(.L_x_57) ;  /* 0x0000001105907547 */ /* 0x000fea000b800000 */
[----:B------:R-:W-:Y:S01]  /*2f80*/  UMOV UR4, 0x40 ;  /* 0x0000004000047882 */ /* 0x000fe20000000000 */
[----:B------:R-:W-:Y:S01]  /*2f90*/  NOP ;  /* 0x0000000000007918 */ /* 0x000fe20000000000 */
[----:B------:R-:W-:Y:S01]  /*2fa0*/  ULEA UR4, UR5, UR4, 0x18 ;  /* 0x0000000405047291 */ /* 0x000fe2000f8ec0ff */
[----:B------:R-:W-:Y:S02]  /*2fb0*/  UMOV UR6, 0x400 ;  /* 0x0000040000067882 */ /* 0x000fe40000000000 */
[----:B------:R-:W-:-:S06]  /*2fc0*/  ULEA UR6, UR5, UR6, 0x18 ;  /* 0x0000000605067291 */ /* 0x000fcc000f8ec0ff */
[----:B------:R-:W1:Y:S02]  /*2fd0*/  LDS.U8 R0, [UR4+0x1c] ;  /* 0x00001c04ff007984 */ /* 0x000e640008000000 */
[----:B-1----:R-:W-:-:S13]  /*2fe0*/  ISETP.NE.AND P0, PT, R0, RZ, PT ;  /* 0x000000ff0000720c */ /* 0x002fda0003f05270 */
[----:B------:R-:W-:Y:S05]  /*2ff0*/  @P0 BRA `(.L_x_58) ;  /* 0x0000000400080947 */ /* 0x000fea0003800000 */
[----:B------:R-:W-:Y:S02]  /*3000*/  UISETP.NE.U32.AND UP1, UPT, UR15, 0x1, UPT ;  /* 0x000000010f00788c */ /* 0x000fe4000bf25070 */
[----:B------:R-:W-:-:S07]  /*3010*/  UIADD3 UR7, UPT, UPT, UR4, 0x8, URZ ;  /* 0x0000000804077890 */ /* 0x000fce000fffe0ff */
[----:B------:R-:W-:Y:S05]  /*3020*/  BRA.U !UP1, `(.L_x_59) ;  /* 0x00000001099c7547 */ /* 0x000fea000b800000 */
[----:B------:R-:W-:Y:S01]  /*3030*/  ELECT P0, URZ, PT ;  /* 0x0000000000ff782f */ /* 0x000fe20003800000 */
[----:B------:R-:W-:-:S12]  /*3040*/  BSSY B0, `(.L_x_59) ;  /* 0x0000025000007945 */ /* 0x000fd80003800000 */
[----:B------:R-:W-:Y:S05]  /*3050*/  @!P0 BRA `(.L_x_60) ;  /* 0x00000000008c8947 */ /* 0x000fea0003800000 */
[----:B------:R-:W-:-:S05]  /*3060*/  UMOV UR5, 0x10 ;  /* 0x0000001000057882 */ /* 0x000fca0000000000 */
[----:B------:R-:W-:Y:S04]  /*3070*/  DEPBAR.LE SB1, 0x36 ;  /* 0x00009d800000791a */ /* 0x000fe80000000000 */
[----:B------:R-:W1:Y:S02]  /*3080*/  UTCATOMSWS.2CTA.FIND_AND_SET.ALIGN UP0, UR5, UR5 ;  /* 0x00000005000575e3 */ /* 0x000e640008200800 */
[----:B-1----:R-:W-:Y:S01]  /*3090*/  MOV R11, UR5 ;  /* 0x00000005000b7c02 */ /* 0x002fe20008000f00 */
[----:B------:R-:W-:Y:S06]  /*30a0*/  BRA.U UP0, `(.L_x_61) ;  /* 0x0000000100187547 */ /* 0x000fec000b800000 */
.L_x_62:
[----:B------:R-:W-:Y:S05]  /*30b0*/  NANOSLEEP 0x64 ;  /* 0x000000640000795d */ /* 0x000fea0003800000 */
[----:B------:R-:W-:-:S05]  /*30c0*/  UMOV UR5, 0x10 ;  /* 0x0000001000057882 */ /* 0x000fca0000000000 */
[----:B------:R-:W-:Y:S04]  /*30d0*/  DEPBAR.LE SB1, 0x36 ;  /* 0x00009d800000791a */ /* 0x000fe80000000000 */
[----:B------:R-:W1:Y:S02]  /*30e0*/  UTCATOMSWS.2CTA.FIND_AND_SET.ALIGN UP0, UR5, UR5 ;  /* 0x00000005000575e3 */ /* 0x000e640008200800 */
[----:B-1----:R-:W-:Y:S01]  /*30f0*/  MOV R11, UR5 ;  /* 0x00000005000b7c02 */ /* 0x002fe20008000f00 */
[----:B------:R-:W-:Y:S05]  /*3100*/  BRA.U !UP0, `(.L_x_62) ;  /* 0xfffffffd08e87547 */ /* 0x000fea000b83ffff */
.L_x_61:
[----:B------:R-:W1:Y:S01]  /*3110*/  LDS R7, [UR4+0x10] ;  /* 0x00001004ff077984 */ /* 0x000e620008000800 */
[----:B------:R-:W-:Y:S01]  /*3120*/  IMAD.U32 R5, RZ, RZ, UR6 ;  /* 0x00000006ff057e24 */ /* 0x000fe2000f8e00ff */
[----:B------:R-:W-:-:S03]  /*3130*/  MOV R4, UR14 ;  /* 0x0000000e00047c02 */ /* 0x000fc60008000f00 */
[----:B------:R-:W-:Y:S01]  /*3140*/  VIADD R5, R5, 0x110 ;  /* 0x0000011005057836 */ /* 0x000fe20000000000 */
[----:B-1----:R-:W-:-:S04]  /*3150*/  SHF.L.U32 R7, R7, 0x1f, RZ ;  /* 0x0000001f07077819 */ /* 0x002fc800000006ff */
[----:B------:R-:W1:Y:S02]  /*3160*/  SYNCS.PHASECHK.TRANS64.TRYWAIT P0, [UR4+0x8], R7 ;  /* 0x00000807ff0075a7 */ /* 0x000e640008001104 */
[----:B-1----:R-:W-:Y:S05]  /*3170*/  @P0 BRA `(.L_x_63) ;  /* 0x0000000000080947 */ /* 0x002fea0003800000 */
[----:B------:R-:W1:Y:S02]  /*3180*/  SYNCS.PHASECHK.TRANS64.TRYWAIT P0, [UR4+0x8], R7 ;  /* 0x00000807ff0075a7 */ /* 0x000e640008001104 */
[----:B-1----:R-:W-:Y:S05]  /*3190*/  @!P0 BRA `(.L_x_64) ;  /* 0x00000084002c8947 */ /* 0x002fea0003800000 */
.L_x_63:
[----:B-1----:R-:W-:Y:S01]  /*31a0*/  HFMA2 R0, -RZ, RZ, 0, 5.9604644775390625e-08 ;  /* 0x00000001ff007431 */ /* 0x002fe200000001ff */
[----:B------:R-:W-:Y:S01]  /*31b0*/  UPRMT UR5, UR14, 0x654, UR7 ;  /* 0x000006540e057896 */ /* 0x000fe20008000007 */
[----:B------:R-:W-:Y:S01]  /*31c0*/  IMAD.MOV.U32 R8, RZ, RZ, 0xffff ;  /* 0x0000ffffff087424 */ /* 0x000fe200078e00ff */
[----:B------:R-:W-:Y:S01]  /*31d0*/  PRMT R4, R4, 0x654, R5 ;  /* 0x0000065404047816 */ /* 0x000fe20000000005 */
[----:B------:R-:W-:Y:S02]  /*31e0*/  IMAD.MOV.U32 R6, RZ, RZ, 0x4 ;  /* 0x00000004ff067424 */ /* 0x000fe400078e00ff */
[----:B------:R-:W-:Y:S01]  /*31f0*/  IMAD.SHL.U32 R9, R11, 0x20, RZ ;  /* 0x000000200b097824 */ /* 0x000fe200078e00ff */
[----:B------:R-:W-:Y:S02]  /*3200*/  MOV R5, UR5 ;  /* 0x0000000500057c02 */ /* 0x000fe40008000f00 */
[-C--:B------:R-:W-:Y:S01]  /*3210*/  SHF.L.U32 R8, R8, R11.reuse, RZ ;  /* 0x0000000b08087219 */ /* 0x080fe200000006ff */
[----:B------:R1:W-:Y:S01]  /*3220*/  SYNCS.ARRIVE.TRANS64.RED RZ, [UR5], R6 ;  /* 0x00000006ffff79a7 */ /* 0x0003e20008000405 */
[----:B------:R-:W-:Y:S01]  /*3230*/  SHF.L.U32 R7, R0, R11, RZ ;  /* 0x0000000b00077219 */ /* 0x000fe200000006ff */
[----:B------:R1:W-:Y:S04]  /*3240*/  STS [UR6+0x110], R9 ;  /* 0x00011009ff007988 */ /* 0x0003e80008000806 */
[----:B------:R1:W-:Y:S04]  /*3250*/  STAS [R4.64], R11 ;  /* 0x0000000b04007dbd */ /* 0x0003e8000c0008ff */
[----:B------:R1:W-:Y:S04]  /*3260*/  ATOMS.OR RZ, [UR4+0x14], R8 ;  /* 0x00001408ffff798c */ /* 0x0003e8000b000004 */
[----:B------:R1:W-:Y:S04]  /*3270*/  ATOMS.OR RZ, [UR4+0x18], R7 ;  /* 0x00001807ffff798c */ /* 0x0003e8000b000004 */
[----:B------:R1:W-:Y:S02]  /*3280*/  ATOMS.XOR RZ, [UR4+0x10], R0 ;  /* 0x00001000ffff798c */ /* 0x0003e4000b800004 */
.L_x_60:
[----:B------:R-:W-:Y:S05]  /*3290*/  BSYNC B0 ;  /* 0x0000000000007941 */ /* 0x000fea0003800000 */
.L_x_59:
[----:B------:R-:W-:Y:S05]  /*32a0*/  BRA.U UP1, `(.L_x_65) ;  /* 0x00000001016c7547 */ /* 0x000fea000b800000 */
[----:B------:R-:W-:-:S03]  /*32b0*/  UMOV UR5, 0xffffffff ;  /* 0xffffffff00057882 */ /* 0x000fc60000000000 */
[----:B------:R-:W-:Y:S05]  /*32c0*/  BRA.DIV UR5, `(.L_x_66) ;  /* 0x0000008205f87947 */ /* 0x000fea000b800000 */
[----:B------:R-:W-:-:S13]  /*32d0*/  ELECT P0, URZ, PT ;  /* 0x0000000000ff782f */ /* 0x000fda0003800000 */
.L_x_140:
[----:B------:R-:W-:Y:S05]  /*32e0*/  @!P0 BRA `(.L_x_65) ;  /* 0x00000000005c8947 */ /* 0x000fea0003800000 */
[----:B-1----:R-:W1:Y:S02]  /*32f0*/  LDS R5, [UR4+0x10] ;  /* 0x00001004ff057984 */ /* 0x002e640008000800 */
[----:B-1----:R-:W-:-:S04]  /*3300*/  SHF.L.U32 R5, R5, 0x1f, RZ ;  /* 0x0000001f05057819 */ /* 0x002fc800000006ff */
[----:B------:R-:W1:Y:S02]  /*3310*/  SYNCS.PHASECHK.TRANS64.TRYWAIT P0, [UR4+0x8], R5 ;  /* 0x00000805ff0075a7 */ /* 0x000e640008001104 */
[----:B-1----:R-:W-:Y:S05]  /*3320*/  @P0 BRA `(.L_x_67) ;  /* 0x0000000000080947 */ /* 0x002fea0003800000 */
[----:B------:R-:W1:Y:S02]  /*3330*/  SYNCS.PHASECHK.TRANS64.TRYWAIT P0, [UR4+0x8], R5 ;  /* 0x00000805ff0075a7 */ /* 0x000e640008001104 */
[----:B-1----:R-:W-:Y:S05]  /*3340*/  @!P0 BRA `(.L_x_68) ;  /* 0x0000008000fc8947 */ /* 0x002fea0003800000 */
.L_x_67:
[----:B------:R-:W2:Y:S01]  /*3350*/  LDS R7, [UR6+0x110] ;  /* 0x00011006ff077984 */ /* 0x000ea20008000800 */
[----:B-1----:R-:W-:Y:S02]  /*3360*/  HFMA2 R0, -RZ, RZ, 0, 5.9604644775390625e-08 ;  /* 0x00000001ff007431 */ /* 0x002fe400000001ff */
[----:B------:R-:W-:Y:S01]  /*3370*/  IMAD.MOV.U32 R4, RZ, RZ, 0xffff ;  /* 0x0000ffffff047424 */ /* 0x000fe200078e00ff */
[----:B------:R-:W-:Y:S01]  /*3380*/  UPRMT UR5, UR14, 0x654, UR7 ;  /* 0x000006540e057896 */ /* 0x000fe20008000007 */
[----:B--2---:R-:W-:-:S03]  /*3390*/  IMAD.SHL.U32 R5, R7, 0x20, RZ ;  /* 0x0000002007057824 */ /* 0x004fc600078e00ff */
[-C--:B------:R-:W-:Y:S02]  /*33a0*/  SHF.L.U32 R4, R4, R7.reuse, RZ ;  /* 0x0000000704047219 */ /* 0x080fe400000006ff */
[----:B------:R-:W-:Y:S01]  /*33b0*/  SHF.L.U32 R7, R0, R7, RZ ;  /* 0x0000000700077219 */ /* 0x000fe200000006ff */
[----:B------:R2:W-:Y:S04]  /*33c0*/  STS [UR6+0x110], R5 ;  /* 0x00011005ff007988 */ /* 0x0005e80008000806 */
[----:B------:R2:W-:Y:S04]  /*33d0*/  ATOMS.OR RZ, [UR4+0x14], R4 ;  /* 0x00001404ffff798c */ /* 0x0005e8000b000004 */
[----:B------:R2:W-:Y:S01]  /*33e0*/  ATOMS.OR RZ, [UR4+0x18], R7 ;  /* 0x00001807ffff798c */ /* 0x0005e2000b000004 */
[----:B------:R-:W-:Y:S03]  /*33f0*/  SYNCS.ARRIVE.TRANS64.RED.A1T0 RZ, [UR5], RZ ;  /* 0x000000ffffff79a7 */ /* 0x000fe60008100405 */
[----:B------:R2:W-:Y:S01]  /*3400*/  ATOMS.XOR RZ, [UR4+0x10], R0 ;  /* 0x00001000ffff798c */ /* 0x0005e2000b800004 */
[----:B------:R-:W-:Y:S05]  /*3410*/  BRA `(.L_x_65) ;  /* 0x0000000000107947 */ /* 0x000fea0003800000 */
.L_x_58:
[----:B------:R-:W-:Y:S02]  /*3420*/  MOV R0, 0xffffffff ;  /* 0xffffffff00007802 */ /* 0x000fe40000000f00 */
[----:B------:R-:W-:-:S03]  /*3430*/  MOV R4, 0x3460 ;  /* 0x0000346000047802 */ /* 0x000fc60000000f00 */
[----:B------:R1:W-:Y:S04]  /*3440*/  STS [UR6+0x110], R0 ;  /* 0x00011000ff007988 */ /* 0x0003e80008000806 */
[----:B-1----:R-:W-:Y:S05]  /*3450*/  CALL.REL.NOINC `($__internal_1_$__cuda_sm10x_tcgen05_guardrail_trap_phase_invalid_during_alloc) ;  /* 0x0000008400ec7944 */ /* 0x002fea0003c00000 */
.L_x_65:
[----:B------:R-:W-:Y:S05]  /*3460*/  WARPSYNC.ALL ;  /* 0x0000000000007948 */ /* 0x000fea0003800000 */
[----:B------:R-:W3:Y:S01]  /*3470*/  S2UR UR9, SR_CgaCtaId ;  /* 0x00000000000979c3 */ /* 0x000ee20000008800 */
[----:B------:R-:W-:Y:S01]  /*3480*/  UMOV UR4, 0x400 ;  /* 0x0000040000047882 */ /* 0x000fe20000000000 */
[----:B------:R-:W-:-:S06]  /*3490*/  NOP ;  /* 0x0000000000007918 */ /* 0x000fcc0000000000 */
[----:B------:R-:W-:Y:S06]  /*34a0*/  BAR.ARV 0x6, 0xa0 ;  /* 0x0182800000007b1d */ /* 0x000fec0000002000 */
[----:B------:R-:W4:Y:S01]  /*34b0*/  LDCU UR5, c[0x0][0x38c] ;  /* 0x00007180ff0577ac */ /* 0x000f220008000800 */
[----:B------:R-:W-:Y:S01]  /*34c0*/  LOP3.LUT R3, R3, 0xffff, RZ, 0xc0, !PT ;  /* 0x0000ffff03037812 */ /* 0x000fe200078ec0ff */
[----:B------:R-:W-:Y:S01]  /*34d0*/  IMAD.MOV.U32 R10, RZ, RZ, 0x1 ;  /* 0x00000001ff0a7424 */ /* 0x000fe200078e00ff */
[----:B------:R-:W-:Y:S02]  /*34e0*/  LOP3.LUT R2, R2, 0xffff, RZ, 0xc0, !PT ;  /* 0x0000ffff02027812 */ /* 0x000fe400078ec0ff */
[----:B-1----:R-:W-:-:S02]  /*34f0*/  CS2R R8, SRZ ;  /* 0x0000000000087805 */ /* 0x002fc4000001ff00 */
[----:B------:R-:W-:Y:S01]  /*3500*/  R2UR UR11, R3 ;  /* 0x00000000030b72ca */ /* 0x000fe200000e0000 */
[----:B------:R-:W-:Y:S01]  /*3510*/  UMOV UR17, URZ ;  /* 0x000000ff00117c82 */ /* 0x000fe20008000000 */
[----:B------:R-:W-:Y:S01]  /*3520*/  R2UR UR10, R2 ;  /* 0x00000000020a72ca */ /* 0x000fe200000e0000 */
[----:B------:R-:W-:Y:S01]  /*3530*/  IMAD.MOV.U32 R2, RZ, RZ, RZ ;  /* 0x000000ffff027224 */ /* 0x000fe200078e00ff */
[----:B------:R-:W-:Y:S01]  /*3540*/  UMOV UR16, URZ ;  /* 0x000000ff00107c82 */ /* 0x000fe20008000000 */
[----:B---3--:R-:W-:Y:S01]  /*3550*/  ULEA UR9, UR9, UR4, 0x18 ;  /* 0x0000000409097291 */ /* 0x008fe2000f8ec0ff */
[----:B------:R-:W-:Y:S01]  /*3560*/  UMOV UR13, URZ ;  /* 0x000000ff000d7c82 */ /* 0x000fe20008000000 */
[----:B------:R-:W-:Y:S02]  /*3570*/  UISETP.NE.AND UP3, UPT, UR15, URZ, UPT ;  /* 0x000000ff0f00728c */ /* 0x000fe4000bf65270 */
[----:B------:R-:W-:Y:S02]  /*3580*/  UIADD3 UR12, UPT, UPT, UR9, 0xb200, URZ ;  /* 0x0000b200090c7890 */ /* 0x000fe4000fffe0ff */
[----:B------:R-:W-:-:S03]  /*3590*/  UIADD3 UR4, UPT, UPT, UR9, 0x23200, URZ ;  /* 0x0002320009047890 */ /* 0x000fc6000fffe0ff */
[----:B--2---:R-:W1:Y:S01]  /*35a0*/  LDS R0, [UR9+0x110] ;  /* 0x00011009ff007984 */ /* 0x004e620008000800 */
[----:B----4-:R-:W-:Y:S02]  /*35b0*/  UIADD3 UR5, UPT, UPT, UR5, 0x7f, URZ ;  /* 0x0000007f05057890 */ /* 0x010fe4000fffe0ff */
[----:B------:R-:W-:Y:S02]  /*35c0*/  USHF.R.U32.HI UR12, URZ, 0x4, UR12 ;  /* 0x00000004ff0c7899 */ /* 0x000fe4000801160c */
[----:B------:R-:W-:Y:S02]  /*35d0*/  USHF.R.S32.HI UR8, URZ, 0x1f, UR5 ;  /* 0x0000001fff087899 */ /* 0x000fe40008011405 */
[----:B------:R-:W-:Y:S02]  /*35e0*/  USHF.R.U32.HI UR4, URZ, 0x4, UR4 ;  /* 0x00000004ff047899 */ /* 0x000fe40008011604 */
[----:B------:R-:W-:Y:S02]  /*35f0*/  ULEA.HI UR8, UR8, UR5, URZ, 0x7 ;  /* 0x0000000508087291 */ /* 0x000fe4000f8f38ff */
[----:B------:R-:W-:-:S02]  /*3600*/  ULOP3.LUT UR12, UR12, 0x3fff, URZ, 0xc0, !UPT ;  /* 0x00003fff0c0c7892 */ /* 0x000fc4000f8ec0ff */
[----:B------:R-:W-:Y:S02]  /*3610*/  USHF.R.S32.HI UR8, URZ, 0x7, UR8 ;  /* 0x00000007ff087899 */ /* 0x000fe40008011408 */
[----:B------:R-:W-:Y:S02]  /*3620*/  ULOP3.LUT UR4, UR4, 0x3fff, URZ, 0xc0, !UPT ;  /* 0x00003fff04047892 */ /* 0x000fe4000f8ec0ff */
[----:B------:R-:W-:Y:S01]  /*3630*/  UISETP.LT.AND UP0, UPT, UR8, 0x1, UPT ;  /* 0x000000010800788c */ /* 0x000fe2000bf01270 */
[----:B------:R-:W-:Y:S01]  /*3640*/  UMOV UR24, 0x0 ;  /* 0x0000000000187882 */ /* 0x000fe20000000000 */
[----:B------:R-:W-:Y:S01]  /*3650*/  UMOV UR25, 0x102c0010 ;  /* 0x102c001000197882 */ /* 0x000fe20000000000 */
[----:B------:R-:W-:Y:S02]  /*3660*/  ULOP3.LUT UR12, UR12, 0x10000, URZ, 0xfc, !UPT ;  /* 0x000100000c0c7892 */ /* 0x000fe4000f8efcff */
[----:B------:R-:W-:Y:S02]  /*3670*/  ULOP3.LUT UR4, UR4, 0x10000, URZ, 0xfc, !UPT ;  /* 0x0001000004047892 */ /* 0x000fe4000f8efcff */
[----:B------:R-:W-:Y:S01]  /*3680*/  USEL UR23, UR8, 0x1, !UP0 ;  /* 0x0000000108177887 */ /* 0x000fe2000c000000 */
[----:B------:R-:W-:Y:S01]  /*3690*/  UMOV UR32, 0x0 ;  /* 0x0000000000207882 */ /* 0x000fe20000000000 */
[----:B------:R-:W-:Y:S01]  /*36a0*/  UMOV UR33, 0x102c0010 ;  /* 0x102c001000217882 */ /* 0x000fe20000000000 */
[----:B------:R-:W-:Y:S01]  /*36b0*/  UMOV UR30, 0x0 ;  /* 0x00000000001e7882 */ /* 0x000fe20000000000 */
[----:B------:R-:W-:Y:S01]  /*36c0*/  UMOV UR31, 0x102c0010 ;  /* 0x102c0010001f7882 */ /* 0x000fe20000000000 */
[----:B------:R-:W-:Y:S01]  /*36d0*/  UMOV UR28, 0x0 ;  /* 0x00000000001c7882 */ /* 0x000fe20000000000 */
[----:B------:R-:W-:Y:S01]  /*36e0*/  UMOV UR29, 0x102c0010 ;  /* 0x102c0010001d7882 */ /* 0x000fe20000000000 */
[----:B-1----:R-:W-:-:S15]  /*36f0*/  R2UR UR18, R0 ;  /* 0x00000000001272ca */ /* 0x002fde00000e0000 */
.L_x_76:
[C---:B------:R-:W-:Y:S02]  /*3700*/  LEA R0, R2.reuse, UR9, 0x3 ;  /* 0x0000000902007c11 */ /* 0x040fe4000f8e18ff */
[----:B------:R-:W-:Y:S02]  /*3710*/  SHF.L.U32 R3, R9, 0x1f, RZ ;  /* 0x0000001f09037819 */ /* 0x000fe400000006ff */
[----:B------:R-:W-:Y:S02]  /*3720*/  LEA R4, R2, UR9, 0x4 ;  /* 0x0000000902047c11 */ /* 0x000fe4000f8e20ff */
[----:B------:R-:W1:Y:S02]  /*3730*/  SYNCS.PHASECHK.TRANS64.TRYWAIT P0, [R0+URZ+0x80], R3 ;  /* 0x00008003000075a7 */ /* 0x000e6400080011ff */
[----:B-1----:R-:W-:Y:S05]  /*3740*/  @!P0 BRA `(.L_x_69) ;  /* 0x0000008000148947 */ /* 0x002fea0003800000 */
.L_x_141:
[----:B------:R-:W2:Y:S01]  /*3750*/  LDS.128 R4, [R4+0xf0] ;  /* 0x0000f00004047984 */ /* 0x000ea20000000c00 */
[----:B-1----:R-:W-:Y:S01]  /*3760*/  VIADD R0, R0, 0x90 ;  /* 0x0000009000007836 */ /* 0x002fe20000000000 */
[----:B------:R-:W-:Y:S01]  /*3770*/  IADD3 R2, PT, PT, R2, 0x1, RZ ;  /* 0x0000000102027810 */ /* 0x000fe20007ffe0ff */
[----:B------:R-:W-:Y:S01]  /*3780*/  @!PT LDS RZ, [RZ] ;  /* 0x00000000fffff984 */ /* 0x000fe20000000800 */
[----:B------:R-:W-:Y:S01]  /*3790*/  @!PT LDS RZ, [RZ] ;  /* 0x00000000fffff984 */ /* 0x000fe20000000800 */
[----:B------:R-:W-:Y:S01]  /*37a0*/  @!PT LDS RZ, [RZ] ;  /* 0x00000000fffff984 */ /* 0x000fe20000000800 */
[----:B------:R-:W-:Y:S01]  /*37b0*/  @!PT LDS RZ, [RZ] ;  /* 0x00000000fffff984 */ /* 0x000fe20000000800 */
[----:B------:R1:W-:Y:S06]  /*37c0*/  MEMBAR.ALL.CTA ;  /* 0x0000000000007992 */ /* 0x0003ec0000008000 */
[----:B-1----:R-:W1:Y:S01]  /*37d0*/  FENCE.VIEW.ASYNC.S ;  /* 0x00000000000073c6 */ /* 0x002e620000000000 */
[----:B------:R-:W-:-:S04]  /*37e0*/  PRMT R0, RZ, 0x654, R0 ;  /* 0x00000654ff007816 */ /* 0x000fc80000000000 */
[----:B-1----:R1:W-:Y:S01]  /*37f0*/  SYNCS.ARRIVE.TRANS64.RED.A1T0 RZ, [R0+URZ], RZ ;  /* 0x000000ff00ff79a7 */ /* 0x0023e200081004ff */
[----:B------:R-:W-:Y:S05]  /*3800*/  BRA.U UP3, `(.L_x_70) ;  /* 0x0000000503087547 */ /* 0x000fea000b800000 */
[----:B------:R-:W3:Y:S01]  /*3810*/  LDCU UR5, c[0x0][0x38c] ;  /* 0x00007180ff0577ac */ /* 0x000ee20008000800 */
[----:B------:R-:W-:Y:S02]  /*3820*/  PLOP3.LUT P1, PT, PT, PT, PT, 0x80, 0x8 ;  /* 0x000000000008781c */ /* 0x000fe40003f2f070 */
[----:B------:R-:W-:Y:S01]  /*3830*/  SHF.L.U32 R3, R10, 0x1f, RZ ;  /* 0x0000001f0a037819 */ /* 0x000fe200000006ff */
[----:B------:R-:W-:Y:S02]  /*3840*/  ULEA UR19, UR17, UR9, 0x3 ;  /* 0x0000000911137291 */ /* 0x000fe4000f8e18ff */
[----:B------:R-:W-:Y:S02]  /*3850*/  UIMAD UR20, UR17, 0xb0, UR18 ;  /* 0x000000b0111478a4 */ /* 0x000fe4000f8e0212 */
[----:B---3--:R-:W-:-:S06]  /*3860*/  UISETP.GE.AND UP0, UPT, UR5, 0x1, UPT ;  /* 0x000000010500788c */ /* 0x008fcc000bf06270 */
[----:B------:R-:W-:-:S05]  /*3870*/  PLOP3.LUT P0, PT, PT, PT, UP0, 0x80, 0x8 ;  /* 0x000000000008781c */ /* 0x000fca0003f0f008 */
[----:B------:R-:W-:-:S08]  /*3880*/  @UP0 ULEA UR5, UR16, UR9, 0x3 ;  /* 0x0000000910050291 */ /* 0x000fd0000f8e18ff */
[----:B-1----:R-:W-:-:S04]  /*3890*/  @P0 SHF.L.U32 R0, R8, 0x1f, RZ ;  /* 0x0000001f08000819 */ /* 0x002fc800000006ff */
[----:B------:R1:W3:Y:S01]  /*38a0*/  @P0 SYNCS.PHASECHK.TRANS64.TRYWAIT P1, [UR5], R0 ;  /* 0x00000000ff0005a7 */ /* 0x0002e20008021105 */
[----:B------:R-:W4:Y:S02]  /*38b0*/  SYNCS.PHASECHK.TRANS64.TRYWAIT P0, [UR19+0xb0], R3 ;  /* 0x0000b003ff0075a7 */ /* 0x000f240008001113 */
[----:B-1-34-:R-:W-:Y:S05]  /*38c0*/  @!P0 BRA `(.L_x_71) ;  /* 0x0000007c00c88947 */ /* 0x01afea0003800000 */
.L_x_143:
[----:B------:R-:W-:Y:S01]  /*38d0*/  UMOV UR22, UR13 ;  /* 0x0000000d00167c82 */ /* 0x000fe20008000000 */
[----:B------:R-:W-:Y:S05]  /*38e0*/  BRA.U !UP0, `(.L_x_72) ;  /* 0x0000000108c07547 */ /* 0x000fea000b800000 */
[----:B------:R-:W-:Y:S02]  /*38f0*/  UIADD3 UR22, UPT, UPT, UR23, UR13, URZ ;  /* 0x0000000d17167290 */ /* 0x000fe4000fffe0ff */
[----:B------:R-:W-:Y:S01]  /*3900*/  UPLOP3.LUT UP2, UPT, UPT, UPT, UPT, 0x40, 0x4 ;  /* 0x000000000004789c */ /* 0x000fe20003f4e870 */
[----:B------:R-:W-:Y:S01]  /*3910*/  UMOV UR21, UR8 ;  /* 0x0000000800157c82 */ /* 0x000fe20008000000 */
[----:B------:R-:W-:-:S09]  /*3920*/  UMOV UR5, UR16 ;  /* 0x0000001000057c82 */ /* 0x000fd20008000000 */
.L_x_75:
[----:B---3--:R-:W-:Y:S01]  /*3930*/  ULEA UR7, UR5, UR9, 0x3 ;  /* 0x0000000905077291 */ /* 0x008fe2000f8e18ff */
[----:B----4-:R-:W-:Y:S11]  /*3940*/  @P1 BRA `(.L_x_73) ;  /* 0x00000000000c1947 */ /* 0x010ff60003800000 */
[----:B-1----:R-:W-:Y:S04]  /*3950*/  SHF.L.U32 R3, R8, 0x1f, RZ ;  /* 0x0000001f08037819 */ /* 0x002fe800000006ff */
[----:B------:R-:W1:Y:S02]  /*3960*/  SYNCS.PHASECHK.TRANS64.TRYWAIT P0, [UR7], R3 ;  /* 0x00000003ff0075a7 */ /* 0x000e640008001107 */
[----:B-1----:R-:W-:Y:S05]  /*3970*/  @!P0 BRA `(.L_x_74) ;  /* 0x0000007c00b48947 */ /* 0x002fea0003800000 */
.L_x_73:
[----:B------:R-:W-:Y:S01]  /*3980*/  UISETP.NE.AND UP0, UPT, UR21, 0x1, UPT ;  /* 0x000000011500788c */ /* 0x000fe2000bf05270 */
[----:B------:R-:W-:Y:S01]  /*3990*/  PLOP3.LUT P1, PT, PT, PT, PT, 0x80, 0x8 ;  /* 0x000000000008781c */ /* 0x000fe20003f2f070 */
[----:B------:R-:W-:Y:S02]  /*39a0*/  UIADD3 UR16, UPT, UPT, UR5, 0x1, URZ ;  /* 0x0000000105107890 */ /* 0x000fe4000fffe0ff */
[----:B------:R-:W-:Y:S02]  /*39b0*/  UIMAD UR6, UR5, 0x2c0, UR4 ;  /* 0x000002c0050678a4 */ /* 0x000fe4000f8e0204 */
[----:B------:R-:W-:Y:S01]  /*39c0*/  UISETP.NE.AND UP1, UPT, UR16, 0x6, UPT ;  /* 0x000000061000788c */ /* 0x000fe2000bf25270 */
[----:B------:R-:W-:Y:S01]  /*39d0*/  PLOP3.LUT P0, PT, PT, PT, UP0, 0x80, 0x8 ;  /* 0x000000000008781c */ /* 0x000fe20003f0f008 */
[----:B------:R-:W-:Y:S02]  /*39e0*/  ULEA UR34, UR5, UR12, 0xa ;  /* 0x0000000c05227291 */ /* 0x000fe4000f8e50ff */
[----:B------:R-:W-:Y:S02]  /*39f0*/  USEL UR27, URZ, 0x1, UP1 ;  /* 0x00000001ff1b7887 */ /* 0x000fe40008800000 */
[----:B------:R-:W-:Y:S02]  /*3a00*/  USEL UR16, UR16, URZ, UP1 ;  /* 0x000000ff10107287 */ /* 0x000fe40008800000 */
[----:B------:R-:W-:Y:S02]  /*3a10*/  UIADD3 UR46, UPT, UPT, UR6, 0x2, URZ ;  /* 0x00000002062e7890 */ /* 0x000fe4000fffe0ff */
[----:B------:R-:W-:Y:S01]  /*3a20*/  @UP0 ULEA UR26, UR16, UR9, 0x3 ;  /* 0x00000009101a0291 */ /* 0x000fe2000f8e18ff */
[----:B------:R-:W-:Y:S01]  /*3a30*/  LOP3.LUT R8, R8, UR27, RZ, 0x3c, !PT ;  /* 0x0000001b08087c12 */ /* 0x000fe2000f8e3cff */
[----:B------:R-:W-:Y:S02]  /*3a40*/  UIADD3 UR44, UPT, UPT, UR34, 0x2, URZ ;  /* 0x00000002222c7890 */ /* 0x000fe4000fffe0ff */
[----:B------:R-:W-:Y:S01]  /*3a50*/  UIADD3 UR42, UPT, UPT, UR6, 0x4, URZ ;  /* 0x00000004062a7890 */ /* 0x000fe2000fffe0ff */
[----:B-1----:R-:W-:Y:S01]  /*3a60*/  @P0 SHF.L.U32 R0, R8, 0x1f, RZ ;  /* 0x0000001f08000819 */ /* 0x002fe200000006ff */
[----:B------:R-:W-:Y:S02]  /*3a70*/  UIADD3 UR40, UPT, UPT, UR34, 0x4, URZ ;  /* 0x0000000422287890 */ /* 0x000fe4000fffe0ff */
[----:B------:R-:W-:Y:S01]  /*3a80*/  UIADD3 UR38, UPT, UPT, UR6, 0x6, URZ ;  /* 0x0000000606267890 */ /* 0x000fe2000fffe0ff */
[----:B------:R3:W4:Y:S01]  /*3a90*/  @P0 SYNCS.PHASECHK.TRANS64.TRYWAIT P1, [UR26], R0 ;  /* 0x00000000ff0005a7 */ /* 0x000722000802111a */
[----:B------:R-:W-:Y:S02]  /*3aa0*/  UIADD3 UR36, UPT, UPT, UR34, 0x6, URZ ;  /* 0x0000000622247890 */ /* 0x000fe4000fffe0ff */
[----:B------:R-:W-:Y:S02]  /*3ab0*/  UIADD3 UR26, UPT, UPT, UR7, 0x30, URZ ;  /* 0x00000030071a7890 */ /* 0x000fe4000fffe0ff */
[----:B------:R-:W-:Y:S02]  /*3ac0*/  UIADD3 UR13, UPT, UPT, UR13, 0x1, URZ ;  /* 0x000000010d0d7890 */ /* 0x000fe4000fffe0ff */
[----:B------:R-:W-:Y:S02]  /*3ad0*/  UIADD3 UR21, UPT, UPT, UR21, -0x1, URZ ;  /* 0xffffffff15157890 */ /* 0x000fe4000fffe0ff */
[----:B------:R-:W-:Y:S01]  /*3ae0*/  UISETP.NE.AND UP0, UPT, UR13, UR22, UPT ;  /* 0x000000160d00728c */ /* 0x000fe2000bf05270 */
[----:B------:R-:W-:Y:S01]  /*3af0*/  UMOV UR7, 0x40004040 ;  /* 0x4000404000077882 */ /* 0x000fe20000000000 */
[----:B------:R-:W-:Y:S01]  /*3b00*/  UMOV UR35, 0x40004040 ;  /* 0x4000404000237882 */ /* 0x000fe20000000000 */
[----:B------:R-:W-:Y:S01]  /*3b10*/  UMOV UR47, 0x40004040 ;  /* 0x40004040002f7882 */ /* 0x000fe20000000000 */
[----:B------:R3:W-:Y:S01]  /*3b20*/  UTCQMMA.2CTA gdesc[UR34], gdesc[UR6], tmem[UR20], tmem[UR24], idesc[UR25], UP2 ;  /* 0x00ff1806220075ea */ /* 0x0007e20009200314 */
[----:B------:R-:W-:Y:S01]  /*3b30*/  UPLOP3.LUT UP2, UPT, UPT, UPT, UPT, 0x80, 0x8 ;  /* 0x000000000008789c */ /* 0x000fe20003f4f070 */
[----:B------:R-:W-:Y:S01]  /*3b40*/  UMOV UR45, 0x40004040 ;  /* 0x40004040002d7882 */ /* 0x000fe20000000000 */
[----:B------:R-:W-:Y:S01]  /*3b50*/  UMOV UR43, 0x40004040 ;  /* 0x40004040002b7882 */ /* 0x000fe20000000000 */
[----:B------:R3:W-:Y:S01]  /*3b60*/  UTCQMMA.2CTA gdesc[UR44], gdesc[UR46], tmem[UR20], tmem[UR32], idesc[UR33], UPT ;  /* 0x00ff202e2c0075ea */ /* 0x0007e2000ba00314 */
[----:B------:R-:W-:Y:S01]  /*3b70*/  UMOV UR41, 0x40004040 ;  /* 0x4000404000297882 */ /* 0x000fe20000000000 */
[----:B------:R-:W-:Y:S01]  /*3b80*/  UMOV UR39, 0x40004040 ;  /* 0x4000404000277882 */ /* 0x000fe20000000000 */
[----:B------:R-:W-:Y:S01]  /*3b90*/  UMOV UR37, 0x40004040 ;  /* 0x4000404000257882 */ /* 0x000fe20000000000 */
[----:B------:R3:W-:Y:S01]  /*3ba0*/  UTCQMMA.2CTA gdesc[UR40], gdesc[UR42], tmem[UR20], tmem[UR30], idesc[UR31], UPT ;  /* 0x00ff1e2a280075ea */ /* 0x0007e2000ba00314 */
[----:B------:R3:W-:Y:S01]  /*3bb0*/  UTCQMMA.2CTA gdesc[UR36], gdesc[UR38], tmem[UR20], tmem[UR28], idesc[UR29], UPT ;  /* 0x00ff1c26240075ea */ /* 0x0007e2000ba00314 */
[----:B------:R3:W-:Y:S01]  /*3bc0*/  UTCBAR.2CTA.MULTICAST [UR26], URZ, UR11 ;  /* 0x000000ff1a0073e9 */ /* 0x0007e2000820080b */
[----:B------:R-:W-:Y:S01]  /*3bd0*/  UMOV UR5, UR16 ;  /* 0x0000001000057c82 */ /* 0x000fe20008000000 */
[----:B------:R-:W-:Y:S05]  /*3be0*/  BRA.U UP0, `(.L_x_75) ;  /* 0xfffffffd00507547 */ /* 0x000fea000b83ffff */
.L_x_72:
[----:B------:R-:W-:Y:S01]  /*3bf0*/  UIADD3 UR19, UPT, UPT, UR19, 0xa0, URZ ;  /* 0x000000a013137890 */ /* 0x000fe2000fffe0ff */
[----:B------:R-:W-:-:S08]  /*3c00*/  UMOV UR13, UR22 ;  /* 0x00000016000d7c82 */ /* 0x000fd00008000000 */
[----:B------:R1:W-:Y:S01]  /*3c10*/  UTCBAR.2CTA.MULTICAST [UR19], URZ, UR10 ;  /* 0x000000ff130073e9 */ /* 0x0003e2000820080a */
[----:B------:R-:W-:Y:S02]  /*3c20*/  NOP ;  /* 0x0000000000007918 */ /* 0x000fe40000000000 */
.L_x_70:
[----:B------:R-:W-:Y:S01]  /*3c30*/  UIADD3 UR17, UPT, UPT, UR17, 0x1, URZ ;  /* 0x0000000111117890 */ /* 0x000fe2000fffe0ff */
[----:B--2---:R-:W-:Y:S02]  /*3c40*/  LOP3.LUT P0, RZ, R6, 0x1, RZ, 0xc0, !PT ;  /* 0x0000000106ff7812 */ /* 0x004fe4000780c0ff */
[----:B----4-:R-:W-:Y:S01]  /*3c50*/  ISETP.NE.AND P1, PT, R2, 0x2, PT ;  /* 0x000000020200780c */ /* 0x010fe20003f25270 */
[----:B------:R-:W-:-:S03]  /*3c60*/  UISETP.NE.AND UP0, UPT, UR17, 0x2, UPT ;  /* 0x000000021100788c */ /* 0x000fc6000bf05270 */
[----:B-1-3--:R-:W-:Y:S01]  /*3c70*/  SEL R0, RZ, 0x1, P1 ;  /* 0x00000001ff007807 */ /* 0x00afe20000800000 */
[----:B------:R-:W-:Y:S01]  /*3c80*/  USEL UR5, URZ, 0x1, UP0 ;  /* 0x00000001ff057887 */ /* 0x000fe20008000000 */
[----:B------:R-:W-:Y:S01]  /*3c90*/  SEL R2, R2, RZ, P1 ;  /* 0x000000ff02027207 */ /* 0x000fe20000800000 */
[----:B------:R-:W-:Y:S01]  /*3ca0*/  USEL UR17, UR17, URZ, UP0 ;  /* 0x000000ff11117287 */ /* 0x000fe20008000000 */
[----:B------:R-:W-:-:S03]  /*3cb0*/  LOP3.LUT R9, R9, R0, RZ, 0x3c, !PT ;  /* 0x0000000009097212 */ /* 0x000fc600078e3cff */
[----:B------:R-:W-:Y:S01]  /*3cc0*/  LOP3.LUT R10, R10, UR5, RZ, 0x3c, !PT ;  /* 0x000000050a0a7c12 */ /* 0x000fe2000f8e3cff */
[----:B------:R-:W-:Y:S07]  /*3cd0*/  @P0 BRA `(.L_x_76) ;  /* 0xfffffff800880947 */ /* 0x000fee000383ffff */
[----:B------:R-:W1:Y:S01]  /*3ce0*/  S2UR UR4, SR_CgaCtaId ;  /* 0x00000000000479c3 */ /* 0x000e620000008800 */
[----:B------:R-:W-:Y:S01]  /*3cf0*/  ELECT P0, URZ, PT ;  /* 0x0000000000ff782f */ /* 0x000fe20003800000 */
[----:B------:R-:W-:Y:S01]  /*3d00*/  HFMA2 R0, -RZ, RZ, 0, 5.9604644775390625e-08 ;  /* 0x00000001ff007431 */ /* 0x000fe200000001ff */
[----:B------:R-:W-:-:S05]  /*3d10*/  UMOV UR5, 0x40 ;  /* 0x0000004000057882 */ /* 0x000fca0000000000 */
[----:B------:R-:W-:Y:S01]  /*3d20*/  UVIRTCOUNT.DEALLOC.SMPOOL 0x80 ;  /* 0x000000800000784c */ /* 0x000fe20000000000 */
[----:B------:R-:W-:Y:S02]  /*3d30*/  UISETP.NE.AND UP0, UPT, UR15, URZ, UPT ;  /* 0x000000ff0f00728c */ /* 0x000fe4000bf05270 */
[----:B-1----:R-:W-:-:S09]  /*3d40*/  ULEA UR4, UR4, UR5, 0x18 ;  /* 0x0000000504047291 */ /* 0x002fd2000f8ec0ff */
[----:B------:R1:W-:Y:S01]  /*3d50*/  @P0 STS.U8 [UR4+0x1c], R0 ;  /* 0x00001c00ff000988 */ /* 0x0003e20008000004 */
[----:B------:R-:W-:Y:S05]  /*3d60*/  BRA.U UP0, `(.L_x_77) ;  /* 0x0000000100587547 */ /* 0x000fea000b800000 */
[----:B------:R-:W-:Y:S01]  /*3d70*/  UIADD3 UR6, UPT, UPT, UR9, 0xb0, URZ ;  /* 0x000000b009067890 */ /* 0x000fe2000fffe0ff */
[----:B------:R-:W-:-:S03]  /*3d80*/  SHF.L.U32 R3, R10, 0x1f, RZ ;  /* 0x0000001f0a037819 */ /* 0x000fc600000006ff */
[----:B------:R-:W-:-:S09]  /*3d90*/  ULEA UR5, UR17, UR6, 0x3 ;  /* 0x0000000611057291 */ /* 0x000fd2000f8e18ff */
[----:B------:R-:W2:Y:S02]  /*3da0*/  SYNCS.PHASECHK.TRANS64.TRYWAIT P0, [UR5], R3 ;  /* 0x00000003ff0075a7 */ /* 0x000ea40008001105 */
[----:B--2---:R-:W-:Y:S05]  /*3db0*/  @!P0 BRA `(.L_x_78) ;  /* 0x0000007800bc8947 */ /* 0x004fea0003800000 */
.L_x_146:
[----:B------:R-:W-:-:S04]  /*3dc0*/  UIADD3 UR7, UPT, UPT, UR17, 0x1, URZ ;  /* 0x0000000111077890 */ /* 0x000fc8000fffe0ff */
[----:B------:R-:W-:-:S04]  /*3dd0*/  UISETP.NE.AND UP1, UPT, UR7, 0x2, UPT ;  /* 0x000000020700788c */ /* 0x000fc8000bf25270 */
[----:B------:R-:W-:Y:S02]  /*3de0*/  USEL UR5, URZ, 0x1, UP1 ;  /* 0x00000001ff057887 */ /* 0x000fe40008800000 */
[----:B------:R-:W-:-:S04]  /*3df0*/  USEL UR7, UR7, URZ, UP1 ;  /* 0x000000ff07077287 */ /* 0x000fc80008800000 */
[----:B------:R-:W-:Y:S01]  /*3e00*/  ULEA UR7, UR7, UR6, 0x3 ;  /* 0x0000000607077291 */ /* 0x000fe2000f8e18ff */
[----:B-1----:R-:W-:-:S04]  /*3e10*/  LOP3.LUT R3, R10, UR5, RZ, 0x3c, !PT ;  /* 0x000000050a037c12 */ /* 0x002fc8000f8e3cff */
[----:B------:R-:W-:Y:S01]  /*3e20*/  SHF.L.U32 R3, R3, 0x1f, RZ ;  /* 0x0000001f03037819 */ /* 0x000fe200000006ff */
[----:B------:R-:W-:-:S04]  /*3e30*/  IMAD.U32 R0, RZ, RZ, UR7 ;  /* 0x00000007ff007e24 */ /* 0x000fc8000f8e00ff */
[----:B------:R1:W2:Y:S03]  /*3e40*/  SYNCS.PHASECHK.TRANS64.TRYWAIT P0, [R0+URZ], R3 ;  /* 0x00000003000075a7 */ /* 0x0002a600080011ff */
[----:B--2---:R-:W-:Y:S05]  /*3e50*/  @!P0 NANOSLEEP.SYNCS 0x989680 ;  /* 0x009896800000895d */ /* 0x004fea0003900000 */
[----:B------:R-:W2:Y:S02]  /*3e60*/  @!P0 SYNCS.PHASECHK.TRANS64 P0, [R0+URZ], R3 ;  /* 0x00000003000085a7 */ /* 0x000ea400080010ff */
[----:B--2---:R-:W-:Y:S05]  /*3e70*/  @P0 BRA `(.L_x_79) ;  /* 0x0000000000200947 */ /* 0x004fea0003800000 */
.L_x_80:
[----:B--2---:R2:W3:Y:S02]  /*3e80*/  SYNCS.PHASECHK.TRANS64.TRYWAIT P0, [R0+URZ], R3 ;  /* 0x00000003000075a7 */ /* 0x0044e400080011ff */
[----:B---3--:R-:W-:Y:S05]  /*3e90*/  @!P0 NANOSLEEP.SYNCS 0x989680 ;  /* 0x009896800000895d */ /* 0x008fea0003900000 */
[----:B------:R-:W3:Y:S02]  /*3ea0*/  @!P0 SYNCS.PHASECHK.TRANS64 P0, [R0+URZ], R3 ;  /* 0x00000003000085a7 */ /* 0x000ee400080010ff */
[----:B---3--:R-:W-:Y:S05]  /*3eb0*/  @!P0 BRA `(.L_x_80) ;  /* 0xfffffffc00f08947 */ /* 0x008fea000383ffff */
[----:B------:R-:W-:Y:S05]  /*3ec0*/  BRA `(.L_x_79) ;  /* 0x00000000000c7947 */ /* 0x000fea0003800000 */
.L_x_77:
[----:B------:R-:W-:-:S04]  /*3ed0*/  UIADD3 UR5, UPT, UPT, UR9, 0xe0, URZ ;  /* 0x000000e009057890 */ /* 0x000fc8000fffe0ff */
[----:B------:R-:W-:-:S09]  /*3ee0*/  UPRMT UR5, UR14, 0x654, UR5 ;  /* 0x000006540e057896 */ /* 0x000fd20008000005 */
[----:B------:R-:W-:Y:S03]  /*3ef0*/  SYNCS.ARRIVE.TRANS64.RED.A1T0 RZ, [UR5], RZ ;  /* 0x000000ffffff79a7 */ /* 0x000fe60008100405 */
.L_x_79:
[----:B-12---:R-:W-:Y:S01]  /*3f00*/  SHF.L.U32 R3, RZ, 0x1f, RZ ;  /* 0x0000001fff037819 */ /* 0x006fe200000006ff */
[----:B------:R-:W-:Y:S01]  /*3f10*/  UIADD3 UR5, UPT, UPT, UR9, 0xe0, URZ ;  /* 0x000000e009057890 */ /* 0x000fe2000fffe0ff */
[----:B------:R-:W-:Y:S02]  /*3f20*/  PLOP3.LUT P0, PT, PT, PT, UP0, 0x80, 0x8 ;  /* 0x000000000008781c */ /* 0x000fe40003f0f008 */
[----:B------:R-:W1:Y:S02]  /*3f30*/  SYNCS.PHASECHK.TRANS64.TRYWAIT P1, [UR9+0xe0], R3 ;  /* 0x0000e003ff0075a7 */ /* 0x000e640008021109 */
[----:B-1----:R-:W-:Y:S09]  /*3f40*/  @!P1 BRA `(.L_x_81) ;  /* 0x0000007800709947 */ /* 0x002ff20003800000 */
.L_x_148:
[----:B------:R-:W-:Y:S02]  /*3f50*/  @!UP0 UPRMT UR5, UR14, 0x654, UR5 ;  /* 0x000006540e058896 */ /* 0x000fe40008000005 */
[----:B------:R-:W-:Y:S01]  /*3f60*/  ULOP3.LUT UR6, UR18, 0xffff, URZ, 0xc0, !UPT ;  /* 0x0000ffff12067892 */ /* 0x000fe2000f8ec0ff */
[----:B------:R-:W-:-:S03]  /*3f70*/  UMOV UR8, 0xffff ;  /* 0x0000ffff00087882 */ /* 0x000fc60000000000 */
[----:B------:R-:W-:-:S03]  /*3f80*/  USHF.R.U32.HI UR6, URZ, 0x5, UR6 ;  /* 0x00000005ff067899 */ /* 0x000fc60008011606 */
[----:B------:R-:W-:Y:S01]  /*3f90*/  @!P0 SYNCS.ARRIVE.TRANS64.RED.A1T0 RZ, [UR5], RZ ;  /* 0x000000ffffff89a7 */ /* 0x000fe20008100405 */
[----:B------:R-:W-:Y:S01]  /*3fa0*/  NOP ;  /* 0x0000000000007918 */ /* 0x000fe20000000000 */
[----:B-1----:R-:W1:Y:S01]  /*3fb0*/  LDS R0, [UR4+0x14] ;  /* 0x00001404ff007984 */ /* 0x002e620008000800 */
[----:B------:R-:W-:Y:S01]  /*3fc0*/  USHF.L.U32 UR8, UR8, UR6, URZ ;  /* 0x0000000608087299 */ /* 0x000fe200080006ff */
[----:B------:R-:W-:Y:S02]  /*3fd0*/  UMOV UR5, 0x1 ;  /* 0x0000000100057882 */ /* 0x000fe40000000000 */
[----:B------:R-:W-:-:S03]  /*3fe0*/  USHF.L.U32 UR5, UR5, UR6, URZ ;  /* 0x0000000605057299 */ /* 0x000fc600080006ff */
[----:B-1----:R-:W-:-:S04]  /*3ff0*/  LOP3.LUT R0, R0, UR8, RZ, 0xc0, !PT ;  /* 0x0000000800007c12 */ /* 0x002fc8000f8ec0ff */
[----:B------:R-:W-:-:S13]  /*4000*/  ISETP.NE.AND P0, PT, R0, UR8, PT ;  /* 0x0000000800007c0c */ /* 0x000fda000bf05270 */
[----:B------:R-:W-:Y:S05]  /*4010*/  @P0 BRA `(.L_x_82) ;  /* 0x0000000000580947 */ /* 0x000fea0003800000 */
[----:B------:R-:W1:Y:S02]  /*4020*/  LDS R0, [UR4+0x18] ;  /* 0x00001804ff007984 */ /* 0x000e640008000800 */
[----:B-1----:R-:W-:-:S04]  /*4030*/  LOP3.LUT R0, R0, UR5, RZ, 0xc0, !PT ;  /* 0x0000000500007c12 */ /* 0x002fc8000f8ec0ff */
[----:B------:R-:W-:-:S13]  /*4040*/  ISETP.NE.AND P0, PT, R0, UR5, PT ;  /* 0x0000000500007c0c */ /* 0x000fda000bf05270 */
[----:B------:R-:W-:Y:S05]  /*4050*/  @P0 BRA `(.L_x_83) ;  /* 0x00000000003c0947 */ /* 0x000fea0003800000 */
[----:B------:R-:W1:Y:S01]  /*4060*/  S2R R2, SR_LANEID ;  /* 0x0000000000027919 */ /* 0x000e620000000000 */
[----:B------:R-:W-:Y:S01]  /*4070*/  ULOP3.LUT UR8, URZ, UR8, URZ, 0x33, !UPT ;  /* 0x00000008ff087292 */ /* 0x000fe2000f8e33ff */
[----:B------:R-:W-:Y:S01]  /*4080*/  LOP3.LUT R4, RZ, UR5, RZ, 0x33, !PT ;  /* 0x00000005ff047c12 */ /* 0x000fe2000f8e33ff */
[----:B------:R-:W-:Y:S02]  /*4090*/  VOTEU.ANY UR7, UPT, PT ;  /* 0x0000000000077886 */ /* 0x000fe400038e0100 */
[----:B------:R-:W-:Y:S01]  /*40a0*/  UFLO.U32 UR7, UR7 ;  /* 0x00000007000772bd */ /* 0x000fe200080e0000 */
[----:B------:R-:W2:Y:S01]  /*40b0*/  REDUX UR5, R4 ;  /* 0x00000000040573c4 */ /* 0x000ea20000000000 */
[----:B------:R-:W-:-:S06]  /*40c0*/  IMAD.U32 R0, RZ, RZ, UR8 ;  /* 0x00000008ff007e24 */ /* 0x000fcc000f8e00ff */
[----:B------:R3:W-:Y:S01]  /*40d0*/  UTCATOMSWS.AND URZ, UR8 ;  /* 0x0000000800ff79e3 */ /* 0x0007e20008000000 */
[----:B------:R-:W4:Y:S01]  /*40e0*/  REDUX UR6, R0 ;  /* 0x00000000000673c4 */ /* 0x000f220000000000 */
[----:B-1----:R-:W-:Y:S01]  /*40f0*/  ISETP.EQ.U32.AND P0, PT, R2, UR7, PT ;  /* 0x0000000702007c0c */ /* 0x002fe2000bf02070 */
[----:B--2---:R-:W-:Y:S01]  /*4100*/  IMAD.U32 R2, RZ, RZ, UR5 ;  /* 0x00000005ff027e24 */ /* 0x004fe2000f8e00ff */
[----:B----4-:R-:W-:-:S11]  /*4110*/  MOV R3, UR6 ;  /* 0x0000000600037c02 */ /* 0x010fd60008000f00 */
[----:B------:R3:W-:Y:S04]  /*4120*/  @P0 ATOMS.AND RZ, [UR4+0x14], R3 ;  /* 0x00001403ffff098c */ /* 0x0007e8000a800004 */
[----:B------:R3:W-:Y:S01]  /*4130*/  @P0 ATOMS.AND RZ, [UR4+0x18], R2 ;  /* 0x00001802ffff098c */ /* 0x0007e2000a800004 */
[----:B------:R-:W-:Y:S05]  /*4140*/  BRA `(.L_x_84) ;  /* 0x0000000000147947 */ /* 0x000fea0003800000 */
.L_x_83:
[----:B------:R-:W-:Y:S02]  /*4150*/  MOV R2, 0x4170 ;  /* 0x0000417000027802 */ /* 0x000fe40000000f00 */
[----:B------:R-:W-:Y:S05]  /*4160*/  CALL.REL.NOINC `($__internal_0_$__cuda_sm10x_tcgen05_guardrail_trap_col_being_dealloced_not_returned_by_alloc) ;  /* 0x00000078009c7944 */ /* 0x000fea0003c00000 */
[----:B------:R-:W-:Y:S05]  /*4170*/  BRA `(.L_x_84) ;  /* 0x0000000000087947 */ /* 0x000fea0003800000 */
.L_x_82:
[----:B------:R-:W-:Y:S02]  /*4180*/  MOV R2, 0x41a0 ;  /* 0x000041a000027802 */ /* 0x000fe40000000f00 */
[----:B------:R-:W-:Y:S05]  /*4190*/  CALL.REL.NOINC `($__internal_2_$__cuda_sm10x_tcgen05_guardrail_trap_unallocated_columns_being_dealloced) ;  /* 0x0000007800a87944 */ /* 0x000fea0003c00000 */
.L_x_84:
[----:B------:R-:W-:Y:S01]  /*41a0*/  NOP ;  /* 0x0000000000007918 */ /* 0x000fe20000000000 */
[----:B---3--:R-:W-:Y:S05]  /*41b0*/  EXIT ;  /* 0x000000000000794d */ /* 0x008fea0003800000 */
.L_x_57:
[----:B------:R-:W-:-:S09]  /*41c0*/  UISETP.NE.OR UP0, UPT, UR4, 0x3, !UP4 ;  /* 0x000000030400788c */ /* 0x000fd2000e705670 */
[----:B------:R-:W-:Y:S05]  /*41d0*/  BRA.U UP0, `(.L_x_85) ;  /* 0x0000000d00d47547 */ /* 0x000fea000b800000 */
[----:B------:R-:W1:Y:S01]  /*41e0*/  LDCU.64 UR6, c[0x0][0x888] ;  /* 0x00011100ff0677ac */ /* 0x000e620008000a00 */
[----:B------:R-:W-:Y:S02]  /*41f0*/  HFMA2 R9, -RZ, RZ, 0, 0 ;  /* 0x00000000ff097431 */ /* 0x000fe400000001ff */
[----:B------:R-:W-:Y:S01]  /*4200*/  IMAD.MOV.U32 R11, RZ, RZ, 0x1 ;  /* 0x00000001ff0b7424 */ /* 0x000fe200078e00ff */
[----:B------:R-:W-:Y:S01]  /*4210*/  MOV R8, 0x5800 ;  /* 0x0000580000087802 */ /* 0x000fe20000000f00 */
[----:B------:R-:W2:Y:S01]  /*4220*/  LDCU UR38, c[0x0][0x370] ;  /* 0x00006e00ff2677ac */ /* 0x000ea20008000800 */
[----:B------:R-:W-:Y:S01]  /*4230*/  IMAD.MOV.U32 R10, RZ, RZ, RZ ;  /* 0x000000ffff0a7224 */ /* 0x000fe200078e00ff */
[----:B------:R-:W3:Y:S01]  /*4240*/  LDCU.64 UR22, c[0x0][0x890] ;  /* 0x00011200ff1677ac */ /* 0x000ee20008000a00 */
[----:B------:R-:W2:Y:S01]  /*4250*/  LDCU.128 UR48, c[0x0][0xb10] ;  /* 0x00016200ff3077ac */ /* 0x000ea20008000c00 */
[----:B------:R-:W4:Y:S01]  /*4260*/  LDCU UR37, c[0x0][0x374] ;  /* 0x00006e80ff2577ac */ /* 0x000f220008000800 */
[----:B------:R-:W5:Y:S01]  /*4270*/  LDCU UR14, c[0x0][0xb0c] ;  /* 0x00016180ff0e77ac */ /* 0x000f620008000800 */
[----:B------:R-:W5:Y:S01]  /*4280*/  LDCU UR30, c[0x0][0xb20] ;  /* 0x00016400ff1e77ac */ /* 0x000f620008000800 */
[----:B------:R-:W5:Y:S01]  /*4290*/  LDCU UR4, c[0x0][0xb30] ;  /* 0x00016600ff0477ac */ /* 0x000f620008000800 */
[----:B-1----:R-:W-:Y:S01]  /*42a0*/  UISETP.NE.U32.AND UP0, UPT, UR6, URZ, UPT ;  /* 0x000000ff0600728c */ /* 0x002fe2000bf05070 */
[----:B------:R-:W-:Y:S01]  /*42b0*/  UMOV UR31, 0x400 ;  /* 0x00000400001f7882 */ /* 0x000fe20000000000 */
[----:B--2---:R-:W-:-:S02]  /*42c0*/  UIMAD.WIDE.U32 UR10, UR38, UR48, URZ ;  /* 0x00000030260a72a5 */ /* 0x004fc4000f8e00ff */
[----:B------:R-:W-:Y:S02]  /*42d0*/  ULEA UR31, UR5, UR31, 0x18 ;  /* 0x0000001f051f7291 */ /* 0x000fe4000f8ec0ff */
[----:B------:R-:W-:Y:S02]  /*42e0*/  UISETP.NE.AND.EX UP6, UPT, UR7, URZ, UPT, UP0 ;  /* 0x000000ff0700728c */ /* 0x000fe4000bfc5300 */
[----:B------:R-:W-:Y:S02]  /*42f0*/  UISETP.NE.AND UP0, UPT, UR13, 0x1, UPT ;  /* 0x000000010d00788c */ /* 0x000fe4000bf05270 */
[----:B---3--:R-:W-:Y:S02]  /*4300*/  UISETP.NE.U32.AND UP0, UPT, UR22, URZ, UPT ;  /* 0x000000ff1600728c */ /* 0x008fe4000bf05070 */
[----:B------:R-:W-:Y:S02]  /*4310*/  UIADD3 UR39, UPT, UPT, UR31, 0x60, URZ ;  /* 0x000000601f277890 */ /* 0x000fe4000fffe0ff */
[----:B----4-:R-:W-:-:S02]  /*4320*/  UIMAD.WIDE.U32 UR8, UR37, UR51, URZ ;  /* 0x00000033250872a5 */ /* 0x010fc4000f8e00ff */
[----:B------:R-:W-:Y:S02]  /*4330*/  UISETP.GE.AND UP3, UPT, UR13, 0x1, UPT ;  /* 0x000000010d00788c */ /* 0x000fe4000bf66270 */
[----:B------:R-:W-:Y:S01]  /*4340*/  UISETP.NE.AND.EX UP5, UPT, UR23, URZ, UPT, UP0 ;  /* 0x000000ff1700728c */ /* 0x000fe2000bfa5300 */
[----:B------:R-:W1:Y:S01]  /*4350*/  LDCU.64 UR56, c[0x0][0x348] ;  /* 0x00006900ff3877ac */ /* 0x000e620008000a00 */
[----:B------:R-:W-:Y:S01]  /*4360*/  UPLOP3.LUT UP1, UPT, UPT, UPT, UPT, 0x40, 0x4 ;  /* 0x000000000004789c */ /* 0x000fe20003f2e870 */
[----:B------:R-:W2:Y:S01]  /*4370*/  LDCU.64 UR6, c[0x0][0xb28] ;  /* 0x00016500ff0677ac */ /* 0x000ea20008000a00 */
[----:B-----5:R-:W-:Y:S02]  /*4380*/  UISETP.NE.AND UP3, UPT, UR14, 0x1, UPT ;  /* 0x000000010e00788c */ /* 0x020fe4000bf65270 */
[----:B------:R-:W-:Y:S02]  /*4390*/  UPRMT UR39, UR5, 0x654, UR39 ;  /* 0x0000065405277896 */ /* 0x000fe40008000027 */
[----:B------:R-:W-:-:S02]  /*43a0*/  USHF.R.U32.HI UR53, URZ, UR49, UR11 ;  /* 0x00000031ff357299 */ /* 0x000fc4000801160b */
[----:B------:R-:W-:Y:S02]  /*43b0*/  USHF.R.U32.HI UR52, URZ, UR30, UR9 ;  /* 0x0000001eff347299 */ /* 0x000fe40008011609 */
[----:B------:R-:W-:Y:S02]  /*43c0*/  UISETP.NE.AND UP0, UPT, UR50, 0x1, UPT ;  /* 0x000000013200788c */ /* 0x000fe4000bf05270 */
[----:B------:R-:W-:-:S11]  /*43d0*/  UISETP.NE.AND UP4, UPT, UR4, 0x1, UPT ;  /* 0x000000010400788c */ /* 0x000fd6000bf85270 */
.L_x_93:
[C---:B---3--:R-:W-:Y:S02]  /*43e0*/  LEA R3, R10.reuse, UR31, 0x3 ;  /* 0x0000001f0a037c11 */ /* 0x048fe4000f8e18ff */
[----:B------:R-:W-:Y:S02]  /*43f0*/  SHF.L.U32 R0, R9, 0x1f, RZ ;  /* 0x0000001f09007819 */ /* 0x000fe400000006ff */
[----:B------:R-:W-:Y:S02]  /*4400*/  LEA R5, R10, UR31, 0x4 ;  /* 0x0000001f0a057c11 */ /* 0x000fe4000f8e20ff */
[----:B------:R-:W3:Y:S02]  /*4410*/  SYNCS.PHASECHK.TRANS64.TRYWAIT P0, [R3+URZ+0x80], R0 ;  /* 0x00008000030075a7 */ /* 0x000ee400080011ff */
[----:B---34-:R-:W-:Y:S05]  /*4420*/  @!P0 BRA `(.L_x_86) ;  /* 0x0000007400508947 */ /* 0x018fea0003800000 */
.L_x_149:
[----:B------:R-:W4:Y:S01]  /*4430*/  LDS.128 R4, [R5+0xf0] ;  /* 0x0000f00005047984 */ /* 0x000f220000000c00 */
[----:B------:R-:W-:Y:S01]  /*4440*/  UISETP.GE.AND UP0, UPT, UR13, 0x1, UPT ;  /* 0x000000010d00788c */ /* 0x000fe2000bf06270 */
[----:B------:R-:W-:Y:S01]  /*4450*/  @!PT LDS RZ, [RZ] ;  /* 0x00000000fffff984 */ /* 0x000fe20000000800 */
[----:B------:R-:W-:Y:S01]  /*4460*/  @!PT LDS RZ, [RZ] ;  /* 0x00000000fffff984 */ /* 0x000fe20000000800 */
[----:B------:R-:W-:Y:S01]  /*4470*/  @!PT LDS RZ, [RZ] ;  /* 0x00000000fffff984 */ /* 0x000fe20000000800 */
[----:B------:R-:W-:Y:S01]  /*4480*/  @!PT LDS RZ, [RZ] ;  /* 0x00000000fffff984 */ /* 0x000fe20000000800 */
[----:B------:R5:W-:Y:S06]  /*4490*/  MEMBAR.ALL.CTA ;  /* 0x0000000000007992 */ /* 0x000bec0000008000 */
[----:B-----5:R-:W5:Y:S01]  /*44a0*/  FENCE.VIEW.ASYNC.S ;  /* 0x00000000000073c6 */ /* 0x020f620000000000 */
[----:B----4-:R-:W-:Y:S11]  /*44b0*/  LOP3.LUT P0, RZ, R6, 0x1, RZ, 0xc0, !PT ;  /* 0x0000000106ff7812 */ /* 0x010ff6000780c0ff */
[----:B------:R-:W-:Y:S02]  /*44c0*/  @!UPT UIADD3 URZ, UPT, UPT, URZ, URZ, URZ ;  /* 0x000000fffffff290 */ /* 0x000fe4000fffe0ff */
[----:B-----5:R-:W-:Y:S01]  /*44d0*/  VOTEU.ANY UP3, P0 ;  /* 0x0000000000ff7886 */ /* 0x020fe20000060100 */
[----:B------:R-:W-:Y:S11]  /*44e0*/  PLOP3.LUT P0, PT, PT, PT, UP3, 0x80, 0x8 ;  /* 0x000000000008781c */ /* 0x000ff60003f0f038 */
[----:B------:R-:W-:Y:S02]  /*44f0*/  @!UPT UIADD3 URZ, UPT, UPT, URZ, URZ, URZ ;  /* 0x000000fffffff290 */ /* 0x000fe4000fffe0ff */
[----:B---3--:R-:W-:Y:S02]  /*4500*/  @P0 SHF.R.U32.HI R0, RZ, 0x10, R5 ;  /* 0x00000010ff000819 */ /* 0x008fe40000011605 */
[----:B------:R-:W-:Y:S02]  /*4510*/  @P0 MOV R2, R4 ;  /* 0x0000000400020202 */ /* 0x000fe40000000f00 */
[----:B------:R-:W-:Y:S01]  /*4520*/  @P0 R2UR UR4, R0 ;  /* 0x00000000000402ca */ /* 0x000fe200000e0000 */
[----:B------:R-:W-:Y:S01]  /*4530*/  VIADD R0, R3, 0x90 ;  /* 0x0000009003007836 */ /* 0x000fe20000000000 */
[----:B------:R-:W-:Y:S02]  /*4540*/  @P0 LOP3.LUT R4, R5, 0xffff, RZ, 0xc0, !PT ;  /* 0x0000ffff05040812 */ /* 0x000fe400078ec0ff */
[----:B------:R-:W-:Y:S02]  /*4550*/  @P0 R2UR UR8, R2 ;  /* 0x00000000020802ca */ /* 0x000fe400000e0000 */
[----:B------:R-:W-:Y:S02]  /*4560*/  PRMT R0, RZ, 0x654, R0 ;  /* 0x00000654ff007816 */ /* 0x000fe40000000000 */
[----:B------:R-:W-:Y:S02]  /*4570*/  @P0 R2UR UR5, R4 ;  /* 0x00000000040502ca */ /* 0x000fe400000e0000 */
[----:B------:R3:W-:Y:S03]  /*4580*/  SYNCS.ARRIVE.TRANS64.RED.A1T0 RZ, [R0+URZ], RZ ;  /* 0x000000ff00ff79a7 */ /* 0x0007e600081004ff */
[----:B------:R-:W-:Y:S04]  /*4590*/  @UP3 UMOV UR54, UR4 ;  /* 0x0000000400363c82 */ /* 0x000fe80008000000 */
[----:B------:R-:W-:Y:S04]  /*45a0*/  @UP3 UMOV UR21, UR8 ;  /* 0x0000000800153c82 */ /* 0x000fe80008000000 */
[----:B------:R-:W-:Y:S01]  /*45b0*/  @UP3 UMOV UR15, UR5 ;  /* 0x00000005000f3c82 */ /* 0x000fe20008000000 */
[----:B------:R-:W-:Y:S05]  /*45c0*/  BRA.U !UP0, `(.L_x_87) ;  /* 0x0000000108b47547 */ /* 0x000fea000b800000 */
[----:B------:R-:W-:Y:S02]  /*45d0*/  UP2UR UR20, UPR, URZ, 0x4 ;  /* 0x00000004ff147883 */ /* 0x000fe40008000000 */
[----:B------:R-:W-:Y:S02]  /*45e0*/  UISETP.NE.AND UP2, UPT, UR50, 0x1, UPT ;  /* 0x000000013200788c */ /* 0x000fe4000bf45270 */
[----:B------:R-:W-:Y:S02]  /*45f0*/  UP2UR UR18, UPR, URZ, 0x2 ;  /* 0x00000002ff127883 */ /* 0x000fe40008000000 */
[----:B------:R-:W-:Y:S02]  /*4600*/  USEL UR4, UR37, UR52, !UP2 ;  /* 0x0000003425047287 */ /* 0x000fe4000d000000 */
[----:B------:R-:W-:Y:S02]  /*4610*/  UIMAD.WIDE.U32 UR24, UR15, UR51, URZ ;  /* 0x000000330f1872a5 */ /* 0x000fe4000f8e00ff */
[----:B------:R-:W-:Y:S02]  /*4620*/  UISETP.NE.AND UP1, UPT, UR13, 0x1, UPT ;  /* 0x000000010d00788c */ /* 0x000fe4000bf25270 */
[----:B--2---:R-:W-:Y:S02]  /*4630*/  UIMAD.WIDE.U32 UR32, UR4, UR6, URZ ;  /* 0x00000006042072a5 */ /* 0x004fe4000f8e00ff */
[----:B------:R-:W-:Y:S02]  /*4640*/  UISETP.NE.AND UP0, UPT, UR14, 0x1, UPT ;  /* 0x000000010e00788c */ /* 0x000fe4000bf05270 */
[----:B------:R-:W-:Y:S02]  /*4650*/  UIMAD.WIDE.U32 UR34, UR21, UR48, URZ ;  /* 0x00000030152272a5 */ /* 0x000fe4000f8e00ff */
[----:B------:R-:W-:Y:S01]  /*4660*/  USEL UR9, UR38, UR53, !UP0 ;  /* 0x0000003526097287 */ /* 0x000fe2000c000000 */
[----:B------:R-:W-:Y:S01]  /*4670*/  UMOV UR19, UR25 ;  /* 0x0000001900137c82 */ /* 0x000fe20008000000 */
[----:B------:R-:W-:Y:S01]  /*4680*/  UMOV UR25, UR33 ;  /* 0x0000002100197c82 */ /* 0x000fe20008000000 */
[----:B------:R-:W-:Y:S02]  /*4690*/  USHF.R.U32.HI UR24, URZ, UR30, UR19 ;  /* 0x0000001eff187299 */ /* 0x000fe40008011613 */
[----:B------:R-:W-:Y:S02]  /*46a0*/  UIMAD.WIDE.U32 UR26, UR9, UR6, URZ ;  /* 0x00000006091a72a5 */ /* 0x000fe4000f8e00ff */
[----:B------:R-:W-:Y:S02]  /*46b0*/  @UP1 USHF.R.U32.HI UR4, URZ, UR7, UR25 ;  /* 0x00000007ff041299 */ /* 0x000fe40008011619 */
[----:B------:R-:W-:Y:S02]  /*46c0*/  @UP1 USHF.R.U32.HI UR9, URZ, UR7, UR27 ;  /* 0x00000007ff091299 */ /* 0x000fe4000801161b */
[----:B------:R-:W-:Y:S02]  /*46d0*/  USEL UR8, UR15, UR24, !UP2 ;  /* 0x000000180f087287 */ /* 0x000fe4000d000000 */
[----:B------:R-:W-:Y:S02]  /*46e0*/  UIMAD UR4, UR13, UR4, URZ ;  /* 0x000000040d0472a4 */ /* 0x000fe4000f8e02ff */
[----:B------:R-:W-:Y:S02]  /*46f0*/  UIMAD UR10, UR13, UR9, URZ ;  /* 0x000000090d0a72a4 */ /* 0x000fe4000f8e02ff */
[----:B------:R-:W-:Y:S02]  /*4700*/  UIMAD.WIDE.U32 UR16, UR8, UR6, URZ ;  /* 0x00000006081072a5 */ /* 0x000fe4000f8e00ff */
[----:B------:R-:W-:Y:S02]  /*4710*/  UISETP.NE.AND UP2, UPT, UR20, URZ, UPT ;  /* 0x000000ff1400728c */ /* 0x000fe4000bf45270 */
[----:B------:R-:W-:Y:S01]  /*4720*/  USHF.R.U32.HI UR17, URZ, UR7, UR17 ;  /* 0x00000007ff117299 */ /* 0x000fe20008011611 */
[----:B------:R-:W-:Y:S02]  /*4730*/  UMOV UR19, UR35 ;  /* 0x0000002300137c82 */ /* 0x000fe40008000000 */
[----:B------:R-:W-:Y:S02]  /*4740*/  USHF.R.U32.HI UR19, URZ, UR49, UR19 ;  /* 0x00000031ff137299 */ /* 0x000fe40008011613 */
[----:B------:R-:W-:Y:S02]  /*4750*/  USEL UR17, UR8, UR17, !UP1 ;  /* 0x0000001108117287 */ /* 0x000fe4000c800000 */
[----:B------:R-:W-:Y:S02]  /*4760*/  USEL UR5, UR21, UR19, !UP0 ;  /* 0x0000001315057287 */ /* 0x000fe4000c000000 */
[----:B------:R-:W-:Y:S02]  /*4770*/  UISETP.GE.AND UP0, UPT, UR8, UR4, UPT ;  /* 0x000000040800728c */ /* 0x000fe4000bf06270 */
[----:B------:R-:W-:Y:S02]  /*4780*/  UIADD3 UR16, UPT, UPT, -UR17, URZ, URZ ;  /* 0x000000ff11107290 */ /* 0x000fe4000fffe1ff */
[----:B------:R-:W-:Y:S02]  /*4790*/  UISETP.GE.OR UP0, UPT, UR5, UR10, UP0 ;  /* 0x0000000a0500728c */ /* 0x000fe40008706670 */
[----:B------:R-:W-:Y:S02]  /*47a0*/  UIMAD.WIDE.U32 UR10, UR5, UR6, URZ ;  /* 0x00000006050a72a5 */ /* 0x000fe4000f8e00ff */
[----:B------:R-:W-:Y:S07]  /*47b0*/  UIMAD UR16, UR13, UR16, UR8 ;  /* 0x000000100d1072a4 */ /* 0x000fee000f8e0208 */
[----:B------:R-:W-:Y:S04]  /*47c0*/  @!UP0 USHF.R.U32.HI UR4, URZ, UR7, UR11 ;  /* 0x00000007ff048299 */ /* 0x000fe8000801160b */
[----:B------:R-:W-:Y:S02]  /*47d0*/  @!UP0 USEL UR4, UR5, UR4, !UP1 ;  /* 0x0000000405048287 */ /* 0x000fe4000c800000 */
[----:B------:R-:W-:Y:S02]  /*47e0*/  UISETP.NE.AND UP1, UPT, UR18, URZ, UPT ;  /* 0x000000ff1200728c */ /* 0x000fe4000bf25270 */
[----:B------:R-:W-:Y:S02]  /*47f0*/  @!UP0 UIMAD UR12, UR9, UR16, UR4 ;  /* 0x00000010090c82a4 */ /* 0x000fe4000f8e0204 */
[----:B------:R-:W-:Y:S02]  /*4800*/  @!UP0 UIADD3 UR16, UPT, UPT, UR17, -UR4, URZ ;  /* 0x8000000411108290 */ /* 0x000fe4000fffe0ff */
[----:B------:R-:W-:Y:S02]  /*4810*/  UIADD3 UR9, UPT, UPT, -UR5, URZ, URZ ;  /* 0x000000ff05097290 */ /* 0x000fe4000fffe1ff */
[----:B------:R-:W-:Y:S02]  /*4820*/  UIADD3 UR4, UPT, UPT, -UR8, URZ, URZ ;  /* 0x000000ff08047290 */ /* 0x000fe4000fffe1ff */
[----:B------:R-:W-:Y:S02]  /*4830*/  @!UP0 UIMAD UR8, UR16, UR13, UR5 ;  /* 0x0000000d100882a4 */ /* 0x000fe4000f8e0205 */
[----:B------:R-:W-:Y:S02]  /*4840*/  UIMAD UR21, UR14, UR9, UR21 ;  /* 0x000000090e1572a4 */ /* 0x000fe4000f8e0215 */
[----:B------:R-:W-:Y:S01]  /*4850*/  UIMAD UR15, UR50, UR4, UR15 ;  /* 0x00000004320f72a4 */ /* 0x000fe2000f8e020f */
[----:B------:R-:W-:Y:S02]  /*4860*/  @!UP0 UMOV UR5, UR12 ;  /* 0x0000000c00058c82 */ /* 0x000fe40008000000 */
[----:B------:R-:W-:Y:S02]  /*4870*/  UIMAD UR21, UR5, UR14, UR21 ;  /* 0x0000000e051572a4 */ /* 0x000fe4000f8e0215 */
[----:B------:R-:W-:Y:S11]  /*4880*/  UIMAD UR15, UR8, UR50, UR15 ;  /* 0x00000032080f72a4 */ /* 0x000ff6000f8e020f */
[----:B------:R-:W-:Y:S01]  /*4890*/  @!UPT UIADD3 URZ, UPT, UPT, URZ, URZ, URZ ;  /* 0x000000fffffff290 */ /* 0x000fe2000fffe0ff */
.L_x_87:
[----:B------:R-:W4:Y:S01]  /*48a0*/  @!UP4 LDCU.128 UR8, c[0x0][0xb10] ;  /* 0x00016200ff08c7ac */ /* 0x000f220008000c00 */
[----:B------:R-:W-:Y:S02]  /*48b0*/  ISETP.NE.U32.AND P0, PT, RZ, UR22, PT ;  /* 0x00000016ff007c0c */ /* 0x000fe4000bf05070 */
[----:B------:R-:W-:Y:S02]  /*48c0*/  SHF.L.U32 R2, R11, 0x1f, RZ ;  /* 0x0000001f0b027819 */ /* 0x000fe400000006ff */
[----:B------:R-:W-:Y:S01]  /*48d0*/  ISETP.NE.AND.EX P0, PT, RZ, UR23, PT, P0 ;  /* 0x00000017ff007c0c */ /* 0x000fe2000bf05300 */
[----:B------:R-:W5:Y:S01]  /*48e0*/  @!UP4 LDCU UR5, c[0x0][0xb0c] ;  /* 0x00016180ff05c7ac */ /* 0x000f620008000800 */
[----:B----4-:R-:W-:Y:S04]  /*48f0*/  UIMAD.WIDE.U32 UR16, UR21, UR8, URZ ;  /* 0x00000008151072a5 */ /* 0x010fe8000f8e00ff */
[----:B------:R-:W-:Y:S02]  /*4900*/  @!UP4 USHF.R.U32.HI UR4, URZ, UR9, UR17 ;  /* 0x00000009ff04c299 */ /* 0x000fe40008011611 */
[----:B------:R-:W-:Y:S02]  /*4910*/  UIMAD.WIDE.U32 UR16, UR15, UR11, URZ ;  /* 0x0000000b0f1072a5 */ /* 0x000fe4000f8e00ff */
[----:B-----5:R-:W-:Y:S04]  /*4920*/  @!UP4 UISETP.NE.AND UP0, UPT, UR5, 0x1, UPT ;  /* 0x000000010500c88c */ /* 0x020fe8000bf05270 */
[----:B------:R-:W-:Y:S02]  /*4930*/  @!UP4 USEL UR8, UR21, UR4, !UP0 ;  /* 0x000000041508c287 */ /* 0x000fe4000c000000 */
[----:B------:R-:W-:Y:S01]  /*4940*/  @!UP4 UISETP.NE.AND UP0, UPT, UR10, 0x1, UPT ;  /* 0x000000010a00c88c */ /* 0x000fe2000bf05270 */
[----:B------:R-:W4:Y:S02]  /*4950*/  @!UP4 LDCU UR4, c[0x0][0xb20] ;  /* 0x00016400ff04c7ac */ /* 0x000f240008000800 */
[----:B----4-:R-:W-:Y:S04]  /*4960*/  @!UP4 USHF.R.U32.HI UR4, URZ, UR4, UR17 ;  /* 0x00000004ff04c299 */ /* 0x010fe80008011611 */
[----:B------:R-:W-:Y:S04]  /*4970*/  @!UP4 USEL UR9, UR15, UR4, !UP0 ;  /* 0x000000040f09c287 */ /* 0x000fe8000c000000 */
[----:B------:R-:W-:Y:S02]  /*4980*/  @!UP4 UIADD3 UR4, UPT, UPT, -UR8, UR9, URZ ;  /* 0x000000090804c290 */ /* 0x000fe4000fffe1ff */
[----:B------:R-:W-:Y:S02]  /*4990*/  @!UP4 UIADD3 UR8, UPT, UPT, UR8, -UR9, URZ ;  /* 0x800000090808c290 */ /* 0x000fe4000fffe0ff */
[----:B------:R-:W-:Y:S02]  /*49a0*/  @!UP4 UIMAD UR21, UR4, UR5, UR21 ;  /* 0x000000050415c2a4 */ /* 0x000fe4000f8e0215 */
[----:B------:R-:W-:Y:S01]  /*49b0*/  @!UP4 UIMAD UR15, UR8, UR10, UR15 ;  /* 0x0000000a080fc2a4 */ /* 0x000fe2000f8e020f */
[----:B------:R-:W-:Y:S11]  /*49c0*/  BRA.U UP1, `(.L_x_88) ;  /* 0x0000000101107547 */ /* 0x000ff6000b800000 */
[----:B---3--:R-:W-:Y:S04]  /*49d0*/  MOV R0, UR29 ;  /* 0x0000001d00007c02 */ /* 0x008fe80008000f00 */
[----:B------:R-:W-:Y:S04]  /*49e0*/  SHF.L.U32 R3, R0, 0x1f, RZ ;  /* 0x0000001f00037819 */ /* 0x000fe800000006ff */
[----:B------:R-:W3:Y:S02]  /*49f0*/  SYNCS.PHASECHK.TRANS64.TRYWAIT P1, [UR31+0x78], R3 ;  /* 0x00007803ff0075a7 */ /* 0x000ee4000802111f */
[----:B---3--:R-:W-:Y:S05]  /*4a00*/  @!P1 BRA `(.L_x_89) ;  /* 0x0000006c00ec9947 */ /* 0x008fea0003800000 */
.L_x_88:
[----:B------:R-:W-:Y:S05]  /*4a10*/  BRA.U !UP5, `(.L_x_90) ;  /* 0x000000010d407547 */ /* 0x000fea000b800000 */
[----:B------:R-:W-:Y:S01]  /*4a20*/  UPLOP3.LUT UP2, UPT, UPT, UPT, UP6, 0x80, 0x8 ;  /* 0x000000000008789c */ /* 0x000fe20003f4f060 */
[----:B---3--:R-:W-:Y:S02]  /*4a30*/  IMAD.MOV.U32 R3, RZ, RZ, 0x1 ;  /* 0x00000001ff037424 */ /* 0x008fe400078e00ff */
[----:B------:R-:W-:Y:S03]  /*4a40*/  IMAD.MOV.U32 R0, RZ, RZ, 0x1 ;  /* 0x00000001ff007424 */ /* 0x000fe600078e00ff */
[----:B------:R-:W-:Y:S05]  /*4a50*/  PLOP3.LUT P1, PT, PT, PT, UP2, 0x80, 0x8 ;  /* 0x000000000008781c */ /* 0x000fea0003f2f028 */
[----:B------:R-:W3:Y:S01]  /*4a60*/  @UP2 LDCU.64 UR8, c[0x0][0x888] ;  /* 0x00011100ff0827ac */ /* 0x000ee20008000a00 */
[----:B------:R-:W-:Y:S07]  /*4a70*/  @UP2 UIMAD UR4, UR36, UR22, URZ ;  /* 0x00000016240422a4 */ /* 0x000fee000f8e02ff */
[----:B------:R-:W-:Y:S04]  /*4a80*/  @P1 PRMT R6, R3, 0x7610, R6 ;  /* 0x0000761003061816 */ /* 0x000fe80000000006 */
[----:B------:R-:W-:Y:S05]  /*4a90*/  @!P1 PRMT R6, R0, 0x7610, R6 ;  /* 0x0000761000069816 */ /* 0x000fea0000000006 */
[----:B------:R4:W-:Y:S01]  /*4aa0*/  STL.S16 [R1+0x48], R6 ;  /* 0x0000480601007387 */ /* 0x0009e20000100600 */
[----:B---3--:R-:W-:Y:S06]  /*4ab0*/  @UP2 UIMAD.WIDE UR8, UR4, 0x4, UR8 ;  /* 0x00000004040828a5 */ /* 0x008fec000f8e0208 */
[----:B------:R-:W-:Y:S02]  /*4ac0*/  IMAD.U32 R4, RZ, RZ, UR8 ;  /* 0x00000008ff047e24 */ /* 0x000fe4000f8e00ff */
[----:B------:R-:W-:Y:S05]  /*4ad0*/  IMAD.U32 R5, RZ, RZ, UR9 ;  /* 0x00000009ff057e24 */ /* 0x000fea000f8e00ff */
[----:B------:R-:W3:Y:S02]  /*4ae0*/  @P1 LDG.E R4, desc[UR60][R4.64] ;  /* 0x0000003c04041981 */ /* 0x000ee4000c1e1900 */
[----:B---3--:R-:W-:Y:S11]  /*4af0*/  @P1 R2UR UR45, R4 ;  /* 0x00000000042d12ca */ /* 0x008ff600000e0000 */
[----:B------:R-:W-:Y:S03]  /*4b00*/  @!UPT UIADD3 URZ, UPT, UPT, URZ, URZ, URZ ;  /* 0x000000fffffff290 */ /* 0x000fe6000fffe0ff */
[----:B----4-:R-:W3:Y:S02]  /*4b10*/  @!UP2 LDCU UR45, c[0x0][0x880] ;  /* 0x00011000ff2da7ac */ /* 0x010ee40008000800 */
.L_x_90:
[----:B---3--:R-:W-:Y:S01]  /*4b20*/  @!P0 FSETP.EQ.AND P2, PT, RZ, UR45, PT ;  /* 0x0000002dff008c0b */ /* 0x008fe2000bf42000 */
[----:B------:R-:W-:Y:S01]  /*4b30*/  @!UPT UIADD3 URZ, UPT, UPT, URZ, URZ, URZ ;  /* 0x000000fffffff290 */ /* 0x000fe2000fffe0ff */
[----:B------:R-:W-:Y:S11]  /*4b40*/  @!P0 BRA `(.L_x_91) ;  /* 0x00000000001c8947 */ /* 0x000ff60003800000 */
[----:B------:R-:W-:Y:S01]  /*4b50*/  PLOP3.LUT P2, PT, PT, PT, UP2, 0x80, 0x8 ;  /* 0x000000000008781c */ /* 0x000fe20003f4f028 */
[----:B------:R-:W3:Y:S03]  /*4b60*/  LDL R0, [R1+0x48] ;  /* 0x0000480001007983 */ /* 0x000ee60000100800 */
[----:B------:R-:W-:Y:S02]  /*4b70*/  PLOP3.LUT P2, PT, P2, PT, PT, 0x8, 0x80 ;  /* 0x000000000080781c */ /* 0x000fe4000174e170 */
[----:B---3--:R-:W-:Y:S11]  /*4b80*/  LOP3.LUT P0, RZ, R0, 0xff, RZ, 0xc0, !PT ;  /* 0x000000ff00ff7812 */ /* 0x008ff6000780c0ff */
[----:B------:R-:W-:Y:S02]  /*4b90*/  @!UPT UIADD3 URZ, UPT, UPT, URZ, URZ, URZ ;  /* 0x000000fffffff290 */ /* 0x000fe4000fffe0ff */
[----:B------:R-:W-:Y:S11]  /*4ba0*/  @P0 FSETP.EQ.AND P2, PT, RZ, UR45, PT ;  /* 0x0000002dff000c0b */ /* 0x000ff6000bf42000 */
[----:B------:R-:W-:Y:S02]  /*4bb0*/  @!UPT UIADD3 URZ, UPT, UPT, URZ, URZ, URZ ;  /* 0x000000fffffff290 */ /* 0x000fe4000fffe0ff */
.L_x_91:
[----:B------:R-:W3:Y:S01]  /*4bc0*/  SYNCS.PHASECHK.TRANS64.TRYWAIT P0, [UR31+0x68], R2 ;  /* 0x00006802ff0075a7 */ /* 0x000ee2000800111f */
[----:B------:R-:W-:Y:S02]  /*4bd0*/  ELECT P1, URZ, PT ;  /* 0x0000000000ff782f */ /* 0x000fe40003820000 */
[----:B------:R-:W-:Y:S01]  /*4be0*/  IADD3 R10, PT, PT, R10, 0x1, RZ ;  /* 0x000000010a0a7810 */ /* 0x000fe20007ffe0ff */
[----:B---3--:R-:W-:Y:S10]  /*4bf0*/  @!P0 BRA `(.L_x_92) ;  /* 0x0000006c00888947 */ /* 0x008ff40003800000 */
.L_x_152:
[----:B------:R-:W-:Y:S01]  /*4c00*/  PLOP3.LUT P1, PT, P2, P1, PT, 0xf2, 0x2f ;  /* 0x00000000002f781c */ /* 0x000fe20001723e72 */
[----:B------:R-:W-:Y:S01]  /*4c10*/  UMOV UR58, 0x0 ;  /* 0x00000000003a7882 */ /* 0x000fe20000000000 */
[----:B------:R-:W-:Y:S01]  /*4c20*/  UMOV UR59, 0x10000000 ;  /* 0x10000000003b7882 */ /* 0x000fe20000000000 */
[----:B------:R-:W-:Y:S01]  /*4c30*/  UMOV UR44, UR36 ;  /* 0x00000024002c7c82 */ /* 0x000fe20008000000 */
[----:B------:R-:W-:Y:S01]  /*4c40*/  UMOV UR28, UR36 ;  /* 0x00000024001c7c82 */ /* 0x000fe20008000000 */
[----:B------:R-:W-:Y:S01]  /*4c50*/  UMOV UR20, UR36 ;  /* 0x0000002400147c82 */ /* 0x000fe20008000000 */
[----:B------:R-:W-:Y:S01]  /*4c60*/  UMOV UR12, UR36 ;  /* 0x00000024000c7c82 */ /* 0x000fe20008000000 */
[C---:B------:R-:W-:Y:S02]  /*4c70*/  ISETP.NE.AND P0, PT, R10.reuse, 0x2, PT ;  /* 0x000000020a00780c */ /* 0x040fe40003f05270 */
[----:B------:R-:W-:Y:S02]  /*4c80*/  LOP3.LUT R11, R11, 0x1, RZ, 0x3c, !PT ;  /* 0x000000010b0b7812 */ /* 0x000fe400078e3cff */
[----:B------:R-:W-:Y:S02]  /*4c90*/  SEL R0, RZ, 0x1, P0 ;  /* 0x00000001ff007807 */ /* 0x000fe40000000000 */
[----:B------:R-:W-:Y:S01]  /*4ca0*/  VOTEU.ALL UP0, P1 ;  /* 0x0000000000ff7886 */ /* 0x000fe20000800000 */
[----:B------:R-:W-:Y:S02]  /*4cb0*/  SEL R10, R10, RZ, P0 ;  /* 0x000000ff0a0a7207 */ /* 0x000fe40000000000 */
[----:B------:R-:W-:Y:S02]  /*4cc0*/  LOP3.LUT R9, R9, R0, RZ, 0x3c, !PT ;  /* 0x0000000009097212 */ /* 0x000fe400078e3cff */
[----:B-1----:R-:W-:Y:S02]  /*4cd0*/  @!UP0 UIADD3 UR4, UP1, UPT, UR56, 0x580, URZ ;  /* 0x0000058038048890 */ /* 0x002fe4000ff3e0ff */
[----:B------:R-:W-:Y:S02]  /*4ce0*/  @!UP0 USHF.L.U32 UR43, UR63, 0x7, URZ ;  /* 0x000000073f2b8899 */ /* 0x000fe400080006ff */
[----:B------:R-:W-:Y:S02]  /*4cf0*/  @!UP0 UIADD3.X UR5, UPT, UPT, URZ, UR57, URZ, UP1, !UPT ;  /* 0x00000039ff058290 */ /* 0x000fe40008ffe4ff */
[----:B------:R-:W-:Y:S02]  /*4d00*/  @!UP0 UIMAD UR42, UR62, 0xb0, URZ ;  /* 0x000000b03e2a88a4 */ /* 0x000fe4000f8e02ff */
[----:B------:R-:W-:Y:S02]  /*4d10*/  @!UP0 UIADD3 UR40, UPT, UPT, UR31, 0x180, URZ ;  /* 0x000001801f288890 */ /* 0x000fe4000fffe0ff */
[----:B------:R-:W-:Y:S01]  /*4d20*/  @!UP0 UIADD3 UR41, UPT, UPT, UR31, 0x60, URZ ;  /* 0x000000601f298890 */ /* 0x000fe2000fffe0ff */
[----:B------:R-:W-:Y:S01]  /*4d30*/  VOTEU.ALL UP1, P1 ;  /* 0x0000000000ff7886 */ /* 0x000fe20000820000 */
[----:B------:R-:W-:Y:S02]  /*4d40*/  @!UP0 UIADD3 UR24, UPT, UPT, UR31, 0x980, URZ ;  /* 0x000009801f188890 */ /* 0x000fe4000fffe0ff */
[----:B------:R-:W-:Y:S03]  /*4d50*/  @!UP0 UIADD3 UR26, UPT, UPT, UR42, 0x10, URZ ;  /* 0x000000102a1a8890 */ /* 0x000fe6000fffe0ff */
[----:B------:R-:W-:Y:S01]  /*4d60*/  UMOV UR25, UR41 ;  /* 0x0000002900197c82 */ /* 0x000fe20008000000 */
[----:B------:R-:W-:Y:S01]  /*4d70*/  UMOV UR27, UR43 ;  /* 0x0000002b001b7c82 */ /* 0x000fe20008000000 */
[----:B------:R-:W-:Y:S01]  /*4d80*/  @!UP1 UTMALDG.3D [UR40], [UR4], desc[UR58] ;  /* 0x00003a28040095b4 */ /* 0x000fe20008011000 */
[----:B------:R-:W-:Y:S01]  /*4d90*/  VOTEU.ALL UP1, P1 ;  /* 0x0000000000ff7886 */ /* 0x000fe20000820000 */
[----:B------:R-:W-:Y:S02]  /*4da0*/  @!UP0 UIADD3 UR16, UPT, UPT, UR31, 0x1180, URZ ;  /* 0x000011801f108890 */ /* 0x000fe4000fffe0ff */
[----:B------:R-:W-:Y:S01]  /*4db0*/  @!UP0 UIADD3 UR18, UPT, UPT, UR42, 0x20, URZ ;  /* 0x000000202a128890 */ /* 0x000fe2000fffe0ff */
[----:B------:R-:W-:Y:S01]  /*4dc0*/  UMOV UR17, UR41 ;  /* 0x0000002900117c82 */ /* 0x000fe20008000000 */
[----:B------:R-:W-:Y:S01]  /*4dd0*/  UMOV UR19, UR43 ;  /* 0x0000002b00137c82 */ /* 0x000fe20008000000 */
[----:B------:R1:W-:Y:S01]  /*4de0*/  @!UP1 UTMALDG.3D [UR24], [UR4], desc[UR58] ;  /* 0x00003a18040095b4 */ /* 0x0003e20008011000 */
        /* <DEDUP_REMOVED lines=13> */
[----:B------:R-:W-:Y:S02]  /*4ec0*/  UIADD3 UR62, UPT, UPT, UR15, UR46, URZ ;  /* 0x0000002e0f3e7290 */ /* 0x000fe4000fffe0ff */
[----:B------:R-:W-:Y:S02]  /*4ed0*/  UIADD3 UR63, UPT, UPT, UR21, UR47, URZ ;  /* 0x0000002f153f7290 */ /* 0x000fe4000fffe0ff */
[----:B-1----:R-:W-:Y:S02]  /*4ee0*/  @!UP0 UIADD3 UR24, UPT, UPT, UR31, 0x2180, URZ ;  /* 0x000021801f188890 */ /* 0x002fe4000fffe0ff */
[----:B------:R-:W-:Y:S02]  /*4ef0*/  @!UP0 UIADD3 UR26, UPT, UPT, UR42, 0x40, URZ ;  /* 0x000000402a1a8890 */ /* 0x000fe4000fffe0ff */
[----:B----4-:R-:W-:Y:S02]  /*4f00*/  @!UP0 UIADD3 UR16, UPT, UPT, UR31, 0x2980, URZ ;  /* 0x000029801f108890 */ /* 0x010fe4000fffe0ff */
[----:B------:R-:W-:Y:S05]  /*4f10*/  @!UP0 UIADD3 UR18, UPT, UPT, UR42, 0x50, URZ ;  /* 0x000000502a128890 */ /* 0x000fea000fffe0ff */
[----:B------:R1:W-:Y:S01]  /*4f20*/  @!UP1 UTMALDG.3D [UR24], [UR4], desc[UR58] ;  /* 0x00003a18040095b4 */ /* 0x0003e20008011000 */
[----:B------:R-:W-:Y:S01]  /*4f30*/  VOTEU.ALL UP1, P1 ;  /* 0x0000000000ff7886 */ /* 0x000fe20000820000 */
[----:B-----5:R-:W-:Y:S02]  /*4f40*/  @!UP0 UIADD3 UR8, UPT, UPT, UR31, 0x3180, URZ ;  /* 0x000031801f088890 */ /* 0x020fe4000fffe0ff */
[----:B------:R-:W-:Y:S02]  /*4f50*/  @!UP0 UIADD3 UR10, UPT, UPT, UR42, 0x60, URZ ;  /* 0x000000602a0a8890 */ /* 0x000fe4000fffe0ff */
[----:B------:R4:W-:Y:S01]  /*4f60*/  @!UP1 UTMALDG.3D [UR16], [UR4], desc[UR58] ;  /* 0x00003a10040095b4 */ /* 0x0009e20008011000 */
[----:B------:R-:W-:Y:S06]  /*4f70*/  VOTEU.ALL UP1, P1 ;  /* 0x0000000000ff7886 */ /* 0x000fec0000820000 */
[----:B------:R5:W-:Y:S01]  /*4f80*/  @!UP1 UTMALDG.3D [UR8], [UR4], desc[UR58] ;  /* 0x00003a08040095b4 */ /* 0x000be20008011000 */
[----:B------:R-:W-:Y:S05]  /*4f90*/  VOTEU.ALL UP1, P1 ;  /* 0x0000000000ff7886 */ /* 0x000fea0000820000 */
[----:B------:R2:W-:Y:S01]  /*4fa0*/  @!UP1 UTMALDG.3D [UR32], [UR4], desc[UR58] ;  /* 0x00003a20040095b4 */ /* 0x0005e20008011000 */
[----:B------:R-:W-:Y:S01]  /*4fb0*/  VOTEU.ALL UP1, P1 ;  /* 0x0000000000ff7886 */ /* 0x000fe20000820000 */
[----:B-1----:R-:W-:Y:S02]  /*4fc0*/  @!UP0 UIADD3 UR24, UPT, UPT, UR31, 0x4180, URZ ;  /* 0x000041801f188890 */ /* 0x002fe4000fffe0ff */
[----:B------:R-:W-:Y:S02]  /*4fd0*/  @!UP0 UIADD3 UR26, UPT, UPT, UR42, 0x80, URZ ;  /* 0x000000802a1a8890 */ /* 0x000fe4000fffe0ff */
[----:B----4-:R-:W-:Y:S02]  /*4fe0*/  @!UP0 UIADD3 UR16, UPT, UPT, UR31, 0x4980, URZ ;  /* 0x000049801f108890 */ /* 0x010fe4000fffe0ff */
[----:B------:R-:W-:Y:S05]  /*4ff0*/  @!UP0 UIADD3 UR18, UPT, UPT, UR42, 0x90, URZ ;  /* 0x000000902a128890 */ /* 0x000fea000fffe0ff */
[----:B------:R4:W-:Y:S01]  /*5000*/  @!UP1 UTMALDG.3D [UR24], [UR4], desc[UR58] ;  /* 0x00003a18040095b4 */ /* 0x0009e20008011000 */
[----:B------:R-:W-:Y:S02]  /*5010*/  UPLOP3.LUT UP1, UPT, UPT, UPT, UPT, 0x80, 0x8 ;  /* 0x000000000008789c */ /* 0x000fe40003f2f070 */
[----:B-----5:R-:W-:Y:S02]  /*5020*/  @!UP0 UIADD3 UR8, UPT, UPT, UR31, 0x5180, URZ ;  /* 0x000051801f088890 */ /* 0x020fe4000fffe0ff */
[----:B------:R-:W-:Y:S01]  /*5030*/  @!UP0 UIADD3 UR10, UPT, UPT, UR42, 0xa0, URZ ;  /* 0x000000a02a0a8890 */ /* 0x000fe2000fffe0ff */
[----:B------:R-:W-:Y:S01]  /*5040*/  VOTEU.ALL UP0, P1 ;  /* 0x0000000000ff7886 */ /* 0x000fe20000800000 */
[----:B--2---:R-:W-:Y:S04]  /*5050*/  UMOV UR36, UR54 ;  /* 0x0000003600247c82 */ /* 0x004fe80008000000 */
[----:B------:R4:W-:Y:S01]  /*5060*/  @!UP0 UTMALDG.3D [UR16], [UR4], desc[UR58] ;  /* 0x00003a10040085b4 */ /* 0x0009e20008011000 */
[----:B------:R-:W-:Y:S05]  /*5070*/  VOTEU.ALL UP0, P1 ;  /* 0x0000000000ff7886 */ /* 0x000fea0000800000 */
[----:B------:R4:W-:Y:S01]  /*5080*/  @!UP0 UTMALDG.3D [UR8], [UR4], desc[UR58] ;  /* 0x00003a08040085b4 */ /* 0x0009e20008011000 */
[----:B------:R4:W-:Y:S01]  /*5090*/  @!P1 SYNCS.ARRIVE.TRANS64.RED.A0TR RZ, [UR31+0x60], R8 ;  /* 0x00006008ffff99a7 */ /* 0x0009e2000830041f */
[----:B------:R-:W-:Y:S01]  /*50a0*/  SYNCS.ARRIVE.TRANS64.RED.A1T0 RZ, [UR39], RZ ;  /* 0x000000ffffff79a7 */ /* 0x000fe20008100427 */
[----:B------:R-:W-:Y:S05]  /*50b0*/  BRA.U UP3, `(.L_x_93) ;  /* 0xfffffff103c87547 */ /* 0x000fea000b83ffff */
[----:B------:R-:W-:Y:S07]  /*50c0*/  MOV R0, UR31 ;  /* 0x0000001f00007c02 */ /* 0x000fee0008000f00 */
.L_x_94:
[----:B-1-3--:R-:W-:-:S04]  /*50d0*/  SHF.L.U32 R3, R11, 0x1f, RZ ;  /* 0x0000001f0b037819 */ /* 0x00afc800000006ff */
[----:B------:R1:W2:Y:S03]  /*50e0*/  SYNCS.PHASECHK.TRANS64.TRYWAIT P0, [R0+URZ+0x68], R3 ;  /* 0x00006803000075a7 */ /* 0x0002a600080011ff */
[----:B--2---:R-:W-:Y:S05]  /*50f0*/  @!P0 NANOSLEEP.SYNCS 0x989680 ;  /* 0x009896800000895d */ /* 0x004fea0003900000 */
[----:B------:R-:W2:Y:S02]  /*5100*/  @!P0 SYNCS.PHASECHK.TRANS64 P0, [R0+URZ+0x68], R3 ;  /* 0x00006803000085a7 */ /* 0x000ea400080010ff */
[----:B--2-4-:R-:W-:Y:S05]  /*5110*/  @P0 EXIT ;  /* 0x000000000000094d */ /* 0x014fea0003800000 */
[----:B------:R-:W-:Y:S05]  /*5120*/  BRA `(.L_x_94) ;  /* 0xfffffffc00e87947 */ /* 0x000fea000383ffff */
.L_x_85:
[----:B------:R-:W-:-:S06]  /*5130*/  UISETP.GE.AND UP0, UPT, UR4, 0x4, UPT ;  /* 0x000000040400788c */ /* 0x000fcc000bf06270 */
[----:B------:R-:W-:-:S13]  /*5140*/  PLOP3.LUT P0, PT, PT, PT, UP0, 0x80, 0x8 ;  /* 0x000000000008781c */ /* 0x000fda0003f0f008 */
[----:B------:R-:W-:Y:S05]  /*5150*/  @!P0 EXIT ;  /* 0x000000000000894d */ /* 0x000fea0003800000 */
[----:B------:R-:W-:Y:S06]  /*5160*/  BAR.SYNC.DEFER_BLOCKING 0x6, 0xa0 ;  /* 0x0182800000007b1d */ /* 0x000fec0000010000 */
[----:B------:R-:W-:Y:S01]  /*5170*/  UMOV UR4, 0x400 ;  /* 0x0000040000047882 */ /* 0x000fe20000000000 */
[----:B------:R-:W1:Y:S01]  /*5180*/  LDCU UR41, c[0x0][0xb0c] ;  /* 0x00016180ff2977ac */ /* 0x000e620008000800 */
[----:B------:R-:W2:Y:S01]  /*5190*/  S2R R2, SR_TID.X ;  /* 0x0000000000027919 */ /* 0x000ea20000002100 */
[----:B------:R-:W-:Y:S01]  /*51a0*/  ULEA UR4, UR5, UR4, 0x18 ;  /* 0x0000000405047291 */ /* 0x000fe2000f8ec0ff */
[----:B------:R-:W3:Y:S02]  /*51b0*/  LDCU UR40, c[0x0][0xb30] ;  /* 0x00016600ff2877ac */ /* 0x000ee40008000800 */
[----:B------:R-:W-:Y:S01]  /*51c0*/  UMOV UR5, URZ ;  /* 0x000000ff00057c82 */ /* 0x000fe20008000000 */
[----:B------:R-:W4:Y:S01]  /*51d0*/  LDCU.64 UR52, c[0x0][0x888] ;  /* 0x00011100ff3477ac */ /* 0x000f220008000a00 */
[----:B------:R-:W1:Y:S04]  /*51e0*/  LDCU.64 UR38, c[0x0][0xb28] ;  /* 0x00016500ff2677ac */ /* 0x000e680008000a00 */
[----:B------:R-:W5:Y:S01]  /*51f0*/  LDS R3, [UR4+0x110] ;  /* 0x00011004ff037984 */ /* 0x000f620008000800 */
[----:B------:R-:W-:Y:S01]  /*5200*/  UMOV UR4, URZ ;  /* 0x000000ff00047c82 */ /* 0x000fe20008000000 */
[----:B------:R-:W1:Y:S01]  /*5210*/  LDCU.64 UR58, c[0x0][0x890] ;  /* 0x00011200ff3a77ac */ /* 0x000e620008000a00 */
[----:B------:R-:W-:Y:S01]  /*5220*/  MOV R0, UR4 ;  /* 0x0000000400007c02 */ /* 0x000fe20008000f00 */
[----:B------:R-:W1:Y:S04]  /*5230*/  LDCU.64 UR56, c[0x0][0x8b0] ;  /* 0x00011600ff3877ac */ /* 0x000e680008000a00 */
[----:B------:R1:W-:Y:S01]  /*5240*/  STL [R1+0x68], R0 ;  /* 0x0000680001007387 */ /* 0x0003e20000100800 */
[----:B------:R-:W1:Y:S01]  /*5250*/  LDCU.64 UR54, c[0x0][0x8a8] ;  /* 0x00011500ff3677ac */ /* 0x000e620008000a00 */
[----:B------:R-:W1:Y:S01]  /*5260*/  LDCU.128 UR48, c[0x0][0xb10] ;  /* 0x00016200ff3077ac */ /* 0x000e620008000c00 */
[----:B--2---:R-:W-:Y:S01]  /*5270*/  IMAD.U32 R2, R2, 0x10000, RZ ;  /* 0x0001000002027824 */ /* 0x004fe200078e00ff */
[----:B------:R-:W-:Y:S01]  /*5280*/  UMOV UR44, URZ ;  /* 0x000000ff002c7c82 */ /* 0x000fe20008000000 */
[----:B------:R-:W-:-:S03]  /*5290*/  UMOV UR17, URZ ;  /* 0x000000ff00117c82 */ /* 0x000fc60008000000 */
[----:B------:R-:W-:-:S05]  /*52a0*/  LOP3.LUT R2, R2, 0x600000, RZ, 0xc0, !PT ;  /* 0x0060000002027812 */ /* 0x000fca00078ec0ff */
[----:B-----5:R-:W-:Y:S01]  /*52b0*/  IMAD.IADD R2, R3, 0x1, R2 ;  /* 0x0000000103027824 */ /* 0x020fe200078e0202 */
[----:B------:R-:W-:-:S05]  /*52c0*/  MOV R3, UR5 ;  /* 0x0000000500037c02 */ /* 0x000fca0008000f00 */
[----:B------:R2:W-:Y:S04]  /*52d0*/  STL [R1+0x64], R3 ;  /* 0x0000640301007387 */ /* 0x0005e80000100800 */
[----:B-1-34-:R2:W-:Y:S02]  /*52e0*/  STL [R1+0x60], R0 ;  /* 0x0000600001007387 */ /* 0x01a5e40000100800 */
.L_x_118:
[----:B-1----:R-:W1:Y:S01]  /*52f0*/  S2UR UR16, SR_CgaCtaId ;  /* 0x00000000001079c3 */ /* 0x002e620000008800 */
[----:B--2---:R-:W2:Y:S01]  /*5300*/  LDL R0, [R1+0x64] ;  /* 0x0000640001007983 */ /* 0x004ea20000100800 */
[----:B------:R-:W-:Y:S01]  /*5310*/  UMOV UR4, 0x400 ;  /* 0x0000040000047882 */ /* 0x000fe20000000000 */
[----:B--2---:R-:W-:Y:S01]  /*5320*/  R2UR UR5, R0 ;  /* 0x00000000000572ca */ /* 0x004fe200000e0000 */
[----:B-1----:R-:W-:Y:S04]  /*5330*/  ULEA UR6, UR16, UR4, 0x18 ;  /* 0x0000000410067291 */ /* 0x002fe8000f8ec0ff */
[----:B------:R-:W-:Y:S02]  /*5340*/  ULEA UR4, UR17, UR6, 0x3 ;  /* 0x0000000611047291 */ /* 0x000fe4000f8e18ff */
[----:B---3--:R-:W-:Y:S05]  /*5350*/  IMAD.U32 R3, RZ, RZ, UR6 ;  /* 0x00000006ff037e24 */ /* 0x008fea000f8e00ff */
[----:B------:R1:W-:Y:S01]  /*5360*/  STL [R1+0x50], R3 ;  /* 0x0000500301007387 */ /* 0x0003e20000100800 */
[----:B------:R-:W-:Y:S05]  /*5370*/  IMAD.U32 R0, RZ, RZ, UR5 ;  /* 0x00000005ff007e24 */ /* 0x000fea000f8e00ff */
[----:B-1----:R-:W-:Y:S04]  /*5380*/  SHF.L.U32 R3, R0, 0x1f, RZ ;  /* 0x0000001f00037819 */ /* 0x002fe800000006ff */
[----:B------:R-:W1:Y:S02]  /*5390*/  SYNCS.PHASECHK.TRANS64.TRYWAIT P0, [UR4+0x80], R3 ;  /* 0x00008003ff0075a7 */ /* 0x000e640008001104 */
[----:B-1---5:R-:W-:Y:S05]  /*53a0*/  @!P0 BRA `(.L_x_95) ;  /* 0x0000006400b48947 */ /* 0x022fea0003800000 */
.L_x_154:
[----:B------:R-:W2:Y:S01]  /*53b0*/  LDL R10, [R1+0x50] ;  /* 0x00005000010a7983 */ /* 0x000ea20000100800 */
[----:B------:R-:W-:Y:S01]  /*53c0*/  UIADD3 UR4, UPT, UPT, UR4, 0x90, URZ ;  /* 0x0000009004047890 */ /* 0x000fe2000fffe0ff */
[----:B------:R-:W3:Y:S03]  /*53d0*/  LDCU UR6, c[0x0][0xb24] ;  /* 0x00016480ff0677ac */ /* 0x000ee60008000800 */
[----:B------:R-:W-:Y:S01]  /*53e0*/  UPRMT UR4, URZ, 0x654, UR4 ;  /* 0x00000654ff047896 */ /* 0x000fe20008000004 */
[----:B--2---:R-:W-:Y:S11]  /*53f0*/  R2UR UR5, R10 ;  /* 0x000000000a0572ca */ /* 0x004ff600000e0000 */
[----:B------:R-:W-:Y:S02]  /*5400*/  @!UPT UIADD3 URZ, UPT, UPT, URZ, URZ, URZ ;  /* 0x000000fffffff290 */ /* 0x000fe4000fffe0ff */
[----:B------:R-:W-:Y:S09]  /*5410*/  ULEA UR5, UR17, UR5, 0x4 ;  /* 0x0000000511057291 */ /* 0x000ff2000f8e20ff */
[----:B------:R-:W2:Y:S01]  /*5420*/  LDS.128 R4, [UR5+0xf0] ;  /* 0x0000f005ff047984 */ /* 0x000ea20008000c00 */
[----:B------:R-:W-:Y:S01]  /*5430*/  @!PT LDS RZ, [RZ] ;  /* 0x00000000fffff984 */ /* 0x000fe20000000800 */
[----:B------:R-:W-:Y:S01]  /*5440*/  @!PT LDS RZ, [RZ] ;  /* 0x00000000fffff984 */ /* 0x000fe20000000800 */
[----:B------:R-:W-:Y:S01]  /*5450*/  @!PT LDS RZ, [RZ] ;  /* 0x00000000fffff984 */ /* 0x000fe20000000800 */
[----:B------:R-:W-:Y:S01]  /*5460*/  @!PT LDS RZ, [RZ] ;  /* 0x00000000fffff984 */ /* 0x000fe20000000800 */
[----:B------:R4:W-:Y:S07]  /*5470*/  MEMBAR.ALL.CTA ;  /* 0x0000000000007992 */ /* 0x0009ee0000008000 */
[----:B----4-:R-:W4:Y:S02]  /*5480*/  FENCE.VIEW.ASYNC.S ;  /* 0x00000000000073c6 */ /* 0x010f240000000000 */
[----:B----4-:R-:W-:Y:S01]  /*5490*/  SYNCS.ARRIVE.TRANS64.RED.A1T0 RZ, [UR4], RZ ;  /* 0x000000ffffff79a7 */ /* 0x010fe20008100404 */
[----:B--2---:R-:W-:Y:S11]  /*54a0*/  LOP3.LUT P0, RZ, R6, 0x1, RZ, 0xc0, !PT ;  /* 0x0000000106ff7812 */ /* 0x004ff6000780c0ff */
[----:B------:R-:W-:Y:S02]  /*54b0*/  @!UPT UIADD3 URZ, UPT, UPT, URZ, URZ, URZ ;  /* 0x000000fffffff290 */ /* 0x000fe4000fffe0ff */
[----:B------:R-:W-:Y:S01]  /*54c0*/  VOTEU.ANY UP0, P0 ;  /* 0x0000000000ff7886 */ /* 0x000fe20000000100 */
[----:B------:R-:W-:Y:S01]  /*54d0*/  PLOP3.LUT P3, PT, PT, PT, UP0, 0x80, 0x8 ;  /* 0x000000000008781c */ /* 0x000fe20003f6f008 */
[----:B------:R-:W-:Y:S01]  /*54e0*/  UP2UR UR5, UPR, URZ, 0x1 ;  /* 0x00000001ff057883 */ /* 0x000fe20008000000 */
[----:B------:R-:W-:Y:S02]  /*54f0*/  PLOP3.LUT P1, PT, PT, PT, UP0, 0x80, 0x8 ;  /* 0x000000000008781c */ /* 0x000fe40003f2f008 */
[----:B------:R-:W-:Y:S02]  /*5500*/  PLOP3.LUT P2, PT, PT, PT, UP0, 0x80, 0x8 ;  /* 0x000000000008781c */ /* 0x000fe40003f4f008 */
[----:B------:R-:W-:Y:S01]  /*5510*/  PLOP3.LUT P0, PT, PT, PT, UP0, 0x80, 0x8 ;  /* 0x000000000008781c */ /* 0x000fe20003f0f008 */
[----:B------:R-:W-:Y:S01]  /*5520*/  IMAD.U32 R12, RZ, RZ, UR5 ;  /* 0x00000005ff0c7e24 */ /* 0x000fe2000f8e00ff */
[----:B---3--:R-:W-:Y:S04]  /*5530*/  UISETP.GE.AND UP0, UPT, UR6, 0x1, UPT ;  /* 0x000000010600788c */ /* 0x008fe8000bf06270 */
[----:B------:R2:W-:Y:S01]  /*5540*/  STL [R1+0x6c], R12 ;  /* 0x00006c0c01007387 */ /* 0x0005e20000100800 */
[----:B-1----:R-:W-:Y:S02]  /*5550*/  @P3 MOV R3, R4 ;  /* 0x0000000400033202 */ /* 0x002fe40000000f00 */
[----:B------:R-:W-:Y:S02]  /*5560*/  @P1 LOP3.LUT R0, R5, 0xffff, RZ, 0xc0, !PT ;  /* 0x0000ffff05001812 */ /* 0x000fe400078ec0ff */
[----:B------:R-:W-:Y:S02]  /*5570*/  @P2 R2UR UR43, R3 ;  /* 0x00000000032b22ca */ /* 0x000fe400000e0000 */
[----:B------:R-:W-:Y:S01]  /*5580*/  @P0 R2UR UR42, R0 ;  /* 0x00000000002a02ca */ /* 0x000fe200000e0000 */
[----:B------:R-:W-:Y:S03]  /*5590*/  @!UPT UIADD3 URZ, UPT, UPT, URZ, URZ, URZ ;  /* 0x000000fffffff290 */ /* 0x000fe6000fffe0ff */
[----:B------:R-:W-:Y:S11]  /*55a0*/  BRA.U !UP0, `(.L_x_96) ;  /* 0x0000000108b47547 */ /* 0x000ff6000b800000 */
[----:B------:R-:W1:Y:S01]  /*55b0*/  LDCU UR5, c[0x0][0xb20] ;  /* 0x00016400ff0577ac */ /* 0x000e620008000800 */
[----:B------:R-:W3:Y:S01]  /*55c0*/  LDCU UR9, c[0x0][0x370] ;  /* 0x00006e00ff0977ac */ /* 0x000ee20008000800 */
[----:B------:R-:W4:Y:S01]  /*55d0*/  LDCU UR4, c[0x0][0x374] ;  /* 0x00006e80ff0477ac */ /* 0x000f220008000800 */
[----:B------:R-:W-:Y:S02]  /*55e0*/  UISETP.NE.AND UP0, UPT, UR50, 0x1, UPT ;  /* 0x000000013200788c */ /* 0x000fe4000bf05270 */
[----:B------:R-:W-:Y:S02]  /*55f0*/  UISETP.NE.AND UP1, UPT, UR41, 0x1, UPT ;  /* 0x000000012900788c */ /* 0x000fe4000bf25270 */
[----:B------:R-:W-:Y:S02]  /*5600*/  UIMAD.WIDE.U32 UR24, UR42, UR51, URZ ;  /* 0x000000332a1872a5 */ /* 0x000fe4000f8e00ff */
[----:B------:R-:W-:Y:S02]  /*5610*/  UISETP.NE.AND UP2, UPT, UR6, 0x1, UPT ;  /* 0x000000010600788c */ /* 0x000fe4000bf45270 */
[----:B------:R-:W-:Y:S02]  /*5620*/  UIMAD.WIDE.U32 UR20, UR43, UR48, URZ ;  /* 0x000000302b1472a5 */ /* 0x000fe4000f8e00ff */
[----:B---3--:R-:W-:Y:S02]  /*5630*/  UIMAD.WIDE.U32 UR22, UR9, UR48, URZ ;  /* 0x00000030091672a5 */ /* 0x008fe4000f8e00ff */
[----:B----4-:R-:W-:Y:S02]  /*5640*/  UIMAD.WIDE.U32 UR18, UR4, UR51, URZ ;  /* 0x00000033041272a5 */ /* 0x010fe4000f8e00ff */
[----:B------:R-:W-:Y:S02]  /*5650*/  @UP1 USHF.R.U32.HI UR9, URZ, UR49, UR23 ;  /* 0x00000031ff091299 */ /* 0x000fe40008011617 */
[----:B-1----:R-:W-:Y:S02]  /*5660*/  @UP0 USHF.R.U32.HI UR4, URZ, UR5, UR19 ;  /* 0x00000005ff040299 */ /* 0x002fe40008011613 */
[----:B------:R-:W-:Y:S02]  /*5670*/  USHF.R.U32.HI UR18, URZ, UR49, UR21 ;  /* 0x00000031ff127299 */ /* 0x000fe40008011615 */
[----:B------:R-:W-:Y:S02]  /*5680*/  UIMAD.WIDE.U32 UR22, UR4, UR38, URZ ;  /* 0x00000026041672a5 */ /* 0x000fe4000f8e00ff */
[----:B------:R-:W-:Y:S01]  /*5690*/  UIMAD.WIDE.U32 UR20, UR9, UR38, URZ ;  /* 0x00000026091472a5 */ /* 0x000fe2000f8e00ff */
[----:B------:R-:W-:Y:S02]  /*56a0*/  UMOV UR19, UR25 ;  /* 0x0000001900137c82 */ /* 0x000fe40008000000 */
[----:B------:R-:W-:Y:S02]  /*56b0*/  USHF.R.U32.HI UR19, URZ, UR5, UR19 ;  /* 0x00000005ff137299 */ /* 0x000fe40008011613 */
[----:B------:R-:W-:Y:S02]  /*56c0*/  @UP2 USHF.R.U32.HI UR9, URZ, UR39, UR21 ;  /* 0x00000027ff092299 */ /* 0x000fe40008011615 */
[----:B------:R-:W-:Y:S02]  /*56d0*/  USEL UR10, UR42, UR19, !UP0 ;  /* 0x000000132a0a7287 */ /* 0x000fe4000c000000 */
[----:B------:R-:W-:Y:S02]  /*56e0*/  USEL UR5, UR43, UR18, !UP1 ;  /* 0x000000122b057287 */ /* 0x000fe4000c800000 */
[----:B------:R-:W-:Y:S02]  /*56f0*/  UIMAD UR7, UR6, UR9, URZ ;  /* 0x00000009060772a4 */ /* 0x000fe4000f8e02ff */
[----:B------:R-:W-:Y:S02]  /*5700*/  UIMAD.WIDE.U32 UR14, UR10, UR38, URZ ;  /* 0x000000260a0e72a5 */ /* 0x000fe4000f8e00ff */
[----:B------:R-:W-:Y:S02]  /*5710*/  UIMAD.WIDE.U32 UR12, UR5, UR38, URZ ;  /* 0x00000026050c72a5 */ /* 0x000fe4000f8e00ff */
[----:B------:R-:W-:Y:S02]  /*5720*/  USHF.R.U32.HI UR15, URZ, UR39, UR15 ;  /* 0x00000027ff0f7299 */ /* 0x000fe4000801160f */
[----:B------:R-:W-:Y:S02]  /*5730*/  UIADD3 UR8, UPT, UPT, -UR5, URZ, URZ ;  /* 0x000000ff05087290 */ /* 0x000fe4000fffe1ff */
[----:B------:R-:W-:Y:S02]  /*5740*/  USEL UR15, UR10, UR15, !UP2 ;  /* 0x0000000f0a0f7287 */ /* 0x000fe4000d000000 */
[----:B------:R-:W-:Y:S02]  /*5750*/  UIMAD UR43, UR41, UR8, UR43 ;  /* 0x00000008292b72a4 */ /* 0x000fe4000f8e022b */
[----:B------:R-:W-:Y:S01]  /*5760*/  UIADD3 UR14, UPT, UPT, -UR15, URZ, URZ ;  /* 0x000000ff0f0e7290 */ /* 0x000fe2000fffe1ff */
[----:B------:R-:W-:Y:S02]  /*5770*/  UMOV UR19, UR23 ;  /* 0x0000001700137c82 */ /* 0x000fe40008000000 */
[----:B------:R-:W-:Y:S02]  /*5780*/  @UP2 USHF.R.U32.HI UR4, URZ, UR39, UR19 ;  /* 0x00000027ff042299 */ /* 0x000fe40008011613 */
[----:B------:R-:W-:Y:S02]  /*5790*/  UIMAD UR14, UR6, UR14, UR10 ;  /* 0x0000000e060e72a4 */ /* 0x000fe4000f8e020a */
[----:B------:R-:W-:Y:S04]  /*57a0*/  UIMAD UR4, UR6, UR4, URZ ;  /* 0x00000004060472a4 */ /* 0x000fe8000f8e02ff */
[----:B------:R-:W-:Y:S04]  /*57b0*/  UISETP.GE.AND UP0, UPT, UR10, UR4, UPT ;  /* 0x000000040a00728c */ /* 0x000fe8000bf06270 */
[----:B------:R-:W-:Y:S02]  /*57c0*/  UISETP.GE.OR UP0, UPT, UR5, UR7, UP0 ;  /* 0x000000070500728c */ /* 0x000fe40008706670 */
[----:B------:R-:W-:Y:S04]  /*57d0*/  UIADD3 UR7, UPT, UPT, -UR10, URZ, URZ ;  /* 0x000000ff0a077290 */ /* 0x000fe8000fffe1ff */
[----:B------:R-:W-:Y:S05]  /*57e0*/  UIMAD UR42, UR50, UR7, UR42 ;  /* 0x00000007322a72a4 */ /* 0x000fea000f8e022a */
[----:B------:R-:W-:Y:S04]  /*57f0*/  @!UP0 USHF.R.U32.HI UR4, URZ, UR39, UR13 ;  /* 0x00000027ff048299 */ /* 0x000fe8000801160d */
[----:B------:R-:W-:Y:S04]  /*5800*/  @!UP0 USEL UR4, UR5, UR4, !UP2 ;  /* 0x0000000405048287 */ /* 0x000fe8000d000000 */
[----:B------:R-:W-:Y:S02]  /*5810*/  @!UP0 UIMAD UR11, UR9, UR14, UR4 ;  /* 0x0000000e090b82a4 */ /* 0x000fe4000f8e0204 */
[----:B------:R-:W-:Y:S04]  /*5820*/  @!UP0 UIADD3 UR14, UPT, UPT, UR15, -UR4, URZ ;  /* 0x800000040f0e8290 */ /* 0x000fe8000fffe0ff */
[----:B------:R-:W-:Y:S03]  /*5830*/  @!UP0 UIMAD UR10, UR14, UR6, UR5 ;  /* 0x000000060e0a82a4 */ /* 0x000fe6000f8e0205 */
[----:B------:R-:W-:Y:S02]  /*5840*/  @!UP0 UMOV UR5, UR11 ;  /* 0x0000000b00058c82 */ /* 0x000fe40008000000 */
[----:B------:R-:W-:Y:S02]  /*5850*/  UIMAD UR43, UR5, UR41, UR43 ;  /* 0x00000029052b72a4 */ /* 0x000fe4000f8e022b */
[----:B------:R-:W-:Y:S11]  /*5860*/  UIMAD UR42, UR10, UR50, UR42 ;  /* 0x000000320a2a72a4 */ /* 0x000ff6000f8e022a */
[----:B------:R-:W-:Y:S01]  /*5870*/  @!UPT UIADD3 URZ, UPT, UPT, URZ, URZ, URZ ;  /* 0x000000fffffff290 */ /* 0x000fe2000fffe0ff */
.L_x_96:
[----:B------:R-:W-:Y:S01]  /*5880*/  UISETP.NE.AND UP0, UPT, UR40, 0x1, UPT ;  /* 0x000000012800788c */ /* 0x000fe2000bf05270 */
[----:B------:R1:W5:Y:S01]  /*5890*/  LDL R11, [R1+0x48] ;  /* 0x00004800010b7983 */ /* 0x0003620000100800 */
[----:B------:R-:W-:Y:S04]  /*58a0*/  UISETP.NE.U32.AND UP3, UPT, UR58, URZ, UPT ;  /* 0x000000ff3a00728c */ /* 0x000fe8000bf65070 */
[----:B------:R-:W-:Y:S05]  /*58b0*/  UISETP.NE.AND.EX UP3, UPT, UR59, URZ, UPT, UP3 ;  /* 0x000000ff3b00728c */ /* 0x000fea000bf65330 */
[----:B------:R-:W3:Y:S01]  /*58c0*/  @!UP0 LDCU.128 UR8, c[0x0][0xb10] ;  /* 0x00016200ff0887ac */ /* 0x000ee20008000c00 */
[----:B------:R-:W4:Y:S01]  /*58d0*/  @!UP0 LDCU UR5, c[0x0][0xb0c] ;  /* 0x00016180ff0587ac */ /* 0x000f220008000800 */
[----:B------:R-:W2:Y:S01]  /*58e0*/  @!UP0 LDCU UR4, c[0x0][0xb20] ;  /* 0x00016400ff0487ac */ /* 0x000ea20008000800 */
[----:B---3--:R-:W-:Y:S02]  /*58f0*/  UIMAD.WIDE.U32 UR6, UR43, UR8, URZ ;  /* 0x000000082b0672a5 */ /* 0x008fe4000f8e00ff */
[----:B------:R-:W-:Y:S02]  /*5900*/  UIMAD.WIDE.U32 UR12, UR42, UR11, URZ ;  /* 0x0000000b2a0c72a5 */ /* 0x000fe4000f8e00ff */
[----:B------:R-:W-:Y:S02]  /*5910*/  @!UP0 UISETP.NE.AND UP1, UPT, UR10, 0x1, UPT ;  /* 0x000000010a00888c */ /* 0x000fe4000bf25270 */
[----:B------:R-:W-:Y:S02]  /*5920*/  @!UP0 USHF.R.U32.HI UR7, URZ, UR9, UR7 ;  /* 0x00000009ff078299 */ /* 0x000fe40008011607 */
[----:B----4-:R-:W-:Y:S02]  /*5930*/  @!UP0 UISETP.NE.AND UP2, UPT, UR5, 0x1, UPT ;  /* 0x000000010500888c */ /* 0x010fe4000bf45270 */
[----:B--2---:R-:W-:Y:S02]  /*5940*/  @!UP0 USHF.R.U32.HI UR4, URZ, UR4, UR13 ;  /* 0x00000004ff048299 */ /* 0x004fe4000801160d */
[----:B------:R-:W-:Y:S02]  /*5950*/  @!UP0 USEL UR7, UR43, UR7, !UP2 ;  /* 0x000000072b078287 */ /* 0x000fe4000d000000 */
[----:B------:R-:W-:Y:S04]  /*5960*/  @!UP0 USEL UR6, UR42, UR4, !UP1 ;  /* 0x000000042a068287 */ /* 0x000fe8000c800000 */
[----:B------:R-:W-:Y:S02]  /*5970*/  @!UP0 UIADD3 UR4, UPT, UPT, -UR7, UR6, URZ ;  /* 0x0000000607048290 */ /* 0x000fe4000fffe1ff */
[----:B------:R-:W-:Y:S02]  /*5980*/  @!UP0 UIADD3 UR6, UPT, UPT, UR7, -UR6, URZ ;  /* 0x8000000607068290 */ /* 0x000fe4000fffe0ff */
[----:B------:R-:W-:Y:S02]  /*5990*/  UIADD3 UR7, UPT, UPT, UR17, 0x1, URZ ;  /* 0x0000000111077890 */ /* 0x000fe4000fffe0ff */
[----:B------:R-:W-:Y:S02]  /*59a0*/  @!UP0 UIMAD UR43, UR4, UR5, UR43 ;  /* 0x00000005042b82a4 */ /* 0x000fe4000f8e022b */
[----:B------:R-:W-:Y:S02]  /*59b0*/  @!UP0 UIMAD UR42, UR6, UR10, UR42 ;  /* 0x0000000a062a82a4 */ /* 0x000fe4000f8e022a */
[----:B------:R-:W-:Y:S05]  /*59c0*/  MOV R0, UR7 ;  /* 0x0000000700007c02 */ /* 0x000fea0008000f00 */
[----:B------:R1:W-:Y:S01]  /*59d0*/  STL [R1+0x58], R0 ;  /* 0x0000580001007387 */ /* 0x0003e20000100800 */
[----:B------:R-:W-:Y:S05]  /*59e0*/  BRA.U !UP3, `(.L_x_97) ;  /* 0x000000010b407547 */ /* 0x000fea000b800000 */
[----:B------:R-:W-:Y:S01]  /*59f0*/  UISETP.NE.U32.AND UP0, UPT, UR52, URZ, UPT ;  /* 0x000000ff3400728c */ /* 0x000fe2000bf05070 */
[----:B------:R-:W-:Y:S03]  /*5a00*/  IMAD.MOV.U32 R3, RZ, RZ, 0x1 ;  /* 0x00000001ff037424 */ /* 0x000fe600078e00ff */
[----:B------:R-:W-:Y:S06]  /*5a10*/  UISETP.NE.AND.EX UP0, UPT, UR53, URZ, UPT, UP0 ;  /* 0x000000ff3500728c */ /* 0x000fec000bf05300 */
[----:B------:R-:W-:Y:S05]  /*5a20*/  PLOP3.LUT P0, PT, PT, PT, UP0, 0x80, 0x8 ;  /* 0x000000000008781c */ /* 0x000fea0003f0f008 */
[----:B------:R-:W2:Y:S01]  /*5a30*/  @UP0 LDCU.64 UR6, c[0x0][0x888] ;  /* 0x00011100ff0607ac */ /* 0x000ea20008000a00 */
[----:B------:R-:W-:Y:S07]  /*5a40*/  @UP0 UIMAD UR4, UR36, UR58, URZ ;  /* 0x0000003a240402a4 */ /* 0x000fee000f8e02ff */
[----:B-----5:R-:W-:Y:S01]  /*5a50*/  @P0 PRMT R11, R3, 0x7610, R11 ;  /* 0x00007610030b0816 */ /* 0x020fe2000000000b */
[----:B--2---:R-:W-:Y:S06]  /*5a60*/  @UP0 UIMAD.WIDE UR6, UR4, 0x4, UR6 ;  /* 0x00000004040608a5 */ /* 0x004fec000f8e0206 */
[----:B------:R-:W-:Y:S02]  /*5a70*/  IMAD.U32 R8, RZ, RZ, UR6 ;  /* 0x00000006ff087e24 */ /* 0x000fe4000f8e00ff */
[----:B------:R-:W-:Y:S05]  /*5a80*/  IMAD.U32 R9, RZ, RZ, UR7 ;  /* 0x00000007ff097e24 */ /* 0x000fea000f8e00ff */
[----:B-1----:R-:W2:Y:S02]  /*5a90*/  @P0 LDG.E R0, desc[UR60][R8.64] ;  /* 0x0000003c08000981 */ /* 0x002ea4000c1e1900 */
[----:B--2---:R-:W-:Y:S01]  /*5aa0*/  @P0 R2UR UR45, R0 ;  /* 0x00000000002d02ca */ /* 0x004fe200000e0000 */
[----:B------:R-:W-:Y:S05]  /*5ab0*/  IMAD.MOV.U32 R0, RZ, RZ, 0x1 ;  /* 0x00000001ff007424 */ /* 0x000fea00078e00ff */
[----:B------:R-:W-:Y:S05]  /*5ac0*/  @!P0 PRMT R11, R0, 0x7610, R11 ;  /* 0x00007610000b8816 */ /* 0x000fea000000000b */
[----:B------:R2:W-:Y:S03]  /*5ad0*/  STL.S16 [R1+0x48], R11 ;  /* 0x0000480b01007387 */ /* 0x0005e60000100600 */
[----:B------:R-:W3:Y:S02]  /*5ae0*/  @!UP0 LDCU UR45, c[0x0][0x880] ;  /* 0x00011000ff2d87ac */ /* 0x000ee40008000800 */
.L_x_97:
[----:B------:R-:W-:Y:S01]  /*5af0*/  UISETP.NE.U32.AND UP0, UPT, UR56, URZ, UPT ;  /* 0x000000ff3800728c */ /* 0x000fe2000bf05070 */
[----:B------:R-:W4:Y:S03]  /*5b00*/  LDL R13, [R1+0x4c] ;  /* 0x00004c00010d7983 */ /* 0x000f260000100800 */
[----:B------:R-:W-:Y:S01]  /*5b10*/  UISETP.NE.AND.EX UP0, UPT, UR57, URZ, UPT, UP0 ;  /* 0x000000ff3900728c */ /* 0x000fe2000bf05300 */
[----:B----4-:R-:W-:Y:S11]  /*5b20*/  R2UR UR4, R13 ;  /* 0x000000000d0472ca */ /* 0x010ff600000e0000 */
[----:B------:R-:W-:Y:S02]  /*5b30*/  @!UPT UIADD3 URZ, UPT, UPT, URZ, URZ, URZ ;  /* 0x000000fffffff290 */ /* 0x000fe4000fffe0ff */
[----:B------:R-:W-:Y:S06]  /*5b40*/  UISETP.NE.AND UP1, UPT, UR4, URZ, UPT ;  /* 0x000000ff0400728c */ /* 0x000fec000bf25270 */
[----:B------:R-:W-:Y:S01]  /*5b50*/  PLOP3.LUT P2, PT, PT, PT, UP1, 0x80, 0x8 ;  /* 0x000000000008781c */ /* 0x000fe20003f4f018 */
[----:B------:R-:W-:Y:S01]  /*5b60*/  @!UPT UIADD3 URZ, UPT, UPT, URZ, URZ, URZ ;  /* 0x000000fffffff290 */ /* 0x000fe2000fffe0ff */
[----:B------:R-:W-:Y:S11]  /*5b70*/  BRA.U !UP0, `(.L_x_98) ;  /* 0x0000000108307547 */ /* 0x000ff6000b800000 */
[----:B------:R-:W-:Y:S04]  /*5b80*/  UISETP.NE.U32.AND UP0, UPT, UR54, URZ, UPT ;  /* 0x000000ff3600728c */ /* 0x000fe8000bf05070 */
[----:B------:R-:W-:Y:S06]  /*5b90*/  UISETP.NE.AND.EX UP0, UPT, UR55, URZ, UPT, UP0 ;  /* 0x000000ff3700728c */ /* 0x000fec000bf05300 */
[----:B------:R-:W-:Y:S05]  /*5ba0*/  PLOP3.LUT P0, PT, PT, PT, UP0, 0x80, 0x8 ;  /* 0x000000000008781c */ /* 0x000fea0003f0f008 */
[----:B------:R-:W4:Y:S01]  /*5bb0*/  @UP0 LDCU.64 UR6, c[0x0][0x8a8] ;  /* 0x00011500ff0607ac */ /* 0x000f220008000a00 */
[----:B------:R-:W-:Y:S04]  /*5bc0*/  @UP0 UIMAD UR4, UR36, UR56, URZ ;  /* 0x00000038240402a4 */ /* 0x000fe8000f8e02ff */
[----:B----4-:R-:W-:Y:S06]  /*5bd0*/  @UP0 UIMAD.WIDE UR6, UR4, 0x4, UR6 ;  /* 0x00000004040608a5 */ /* 0x010fec000f8e0206 */
[----:B------:R-:W-:Y:S02]  /*5be0*/  IMAD.U32 R8, RZ, RZ, UR6 ;  /* 0x00000006ff087e24 */ /* 0x000fe4000f8e00ff */
[----:B------:R-:W-:Y:S05]  /*5bf0*/  IMAD.U32 R9, RZ, RZ, UR7 ;  /* 0x00000007ff097e24 */ /* 0x000fea000f8e00ff */
[----:B-1----:R-:W4:Y:S02]  /*5c00*/  @P0 LDG.E R0, desc[UR60][R8.64] ;  /* 0x0000003c08000981 */ /* 0x002f24000c1e1900 */
[----:B----4-:R-:W-:Y:S11]  /*5c10*/  @P0 R2UR UR37, R0 ;  /* 0x00000000002502ca */ /* 0x010ff600000e0000 */
[----:B------:R-:W-:Y:S03]  /*5c20*/  @!UPT UIADD3 URZ, UPT, UPT, URZ, URZ, URZ ;  /* 0x000000fffffff290 */ /* 0x000fe6000fffe0ff */
[----:B------:R-:W4:Y:S02]  /*5c30*/  @!UP0 LDCU UR37, c[0x0][0x8a0] ;  /* 0x00011400ff2587ac */ /* 0x000f240008000800 */
.L_x_98:
[----:B------:R-:W-:Y:S01]  /*5c40*/  R2UR UR5, R13 ;  /* 0x000000000d0572ca */ /* 0x000fe200000e0000 */
[----:B------:R-:W-:Y:S01]  /*5c50*/  UPLOP3.LUT UP2, UPT, UPT, UPT, UPT, 0x40, 0x4 ;  /* 0x000000000004789c */ /* 0x000fe20003f4e870 */
[----:B------:R-:W2:Y:S01]  /*5c60*/  LDL R3, [R1+0x68] ;  /* 0x0000680001037983 */ /* 0x000ea20000100800 */
[----:B------:R-:W-:Y:S02]  /*5c70*/  R2UR UR4, R12 ;  /* 0x000000000c0472ca */ /* 0x000fe400000e0000 */
[----:B------:R-:W-:Y:S02]  /*5c80*/  CS2R R194, SRZ ;  /* 0x0000000000c27805 */ /* 0x000fe4000001ff00 */
[----:B---3--:R-:W-:Y:S01]  /*5c90*/  @P2 FSETP.NEU.AND P1, PT, RZ, UR45, PT ;  /* 0x0000002dff002c0b */ /* 0x008fe2000bf2d000 */
[----:B-1----:R-:W3:Y:S01]  /*5ca0*/  LDL.LU R0, [R1+0x5c] ;  /* 0x00005c0001007983 */ /* 0x002ee20000300800 */
[----:B-----5:R-:W-:Y:S02]  /*5cb0*/  @P2 LOP3.LUT P0, RZ, R11, 0xff, RZ, 0xc0, !PT ;  /* 0x000000ff0bff2812 */ /* 0x020fe4000780c0ff */
[----:B------:R-:W-:Y:S02]  /*5cc0*/  CS2R R192, SRZ ;  /* 0x0000000000c07805 */ /* 0x000fe4000001ff00 */
[----:B------:R-:W-:Y:S01]  /*5cd0*/  R2UR UR8, R10 ;  /* 0x000000000a0872ca */ /* 0x000fe200000e0000 */
[----:B------:R-:W4:Y:S01]  /*5ce0*/  LDL R9, [R1+0x60] ;  /* 0x0000600001097983 */ /* 0x000f220000100800 */
[----:B------:R-:W-:Y:S02]  /*5cf0*/  CS2R R190, SRZ ;  /* 0x0000000000be7805 */ /* 0x000fe4000001ff00 */
[----:B------:R-:W-:Y:S01]  /*5d00*/  CS2R R188, SRZ ;  /* 0x0000000000bc7805 */ /* 0x000fe2000001ff00 */
[----:B------:R-:W-:Y:S01]  /*5d10*/  UISETP.NE.AND UP5, UPT, UR5, URZ, UPT ;  /* 0x000000ff0500728c */ /* 0x000fe2000bfa5270 */
[----:B------:R-:W-:Y:S02]  /*5d20*/  CS2R R198, SRZ ;  /* 0x0000000000c67805 */ /* 0x000fe4000001ff00 */
[----:B------:R-:W-:Y:S01]  /*5d30*/  CS2R R196, SRZ ;  /* 0x0000000000c47805 */ /* 0x000fe2000001ff00 */
[----:B------:R-:W-:Y:S01]  /*5d40*/  UISETP.NE.AND UP4, UPT, UR4, URZ, UPT ;  /* 0x000000ff0400728c */ /* 0x000fe2000bf85270 */
[----:B------:R-:W-:Y:S02]  /*5d50*/  CS2R R202, SRZ ;  /* 0x0000000000ca7805 */ /* 0x000fe4000001ff00 */
[----:B------:R-:W-:Y:S02]  /*5d60*/  CS2R R200, SRZ ;  /* 0x0000000000c87805 */ /* 0x000fe4000001ff00 */
[----:B------:R-:W-:Y:S02]  /*5d70*/  CS2R R206, SRZ ;  /* 0x0000000000ce7805 */ /* 0x000fe4000001ff00 */
[----:B------:R-:W-:Y:S02]  /*5d80*/  CS2R R204, SRZ ;  /* 0x0000000000cc7805 */ /* 0x000fe4000001ff00 */
[----:B------:R-:W-:Y:S02]  /*5d90*/  CS2R R226, SRZ ;  /* 0x0000000000e27805 */ /* 0x000fe4000001ff00 */
[----:B------:R-:W-:Y:S02]  /*5da0*/  CS2R R224, SRZ ;  /* 0x0000000000e07805 */ /* 0x000fe4000001ff00 */
[----:B------:R-:W-:Y:S01]  /*5db0*/  CS2R R218, SRZ ;  /* 0x0000000000da7805 */ /* 0x000fe2000001ff00 */
[----:B------:R-:W1:Y:S01]  /*5dc0*/  @UP5 LDCU.64 UR4, c[0x0][0x888] ;  /* 0x00011100ff0457ac */ /* 0x000e620008000a00 */
[----:B------:R-:W-:Y:S02]  /*5dd0*/  CS2R R216, SRZ ;  /* 0x0000000000d87805 */ /* 0x000fe4000001ff00 */
[----:B------:R-:W-:Y:S02]  /*5de0*/  CS2R R222, SRZ ;  /* 0x0000000000de7805 */ /* 0x000fe4000001ff00 */
[----:B------:R-:W-:Y:S02]  /*5df0*/  CS2R R220, SRZ ;  /* 0x0000000000dc7805 */ /* 0x000fe4000001ff00 */
[----:B------:R-:W-:Y:S02]  /*5e00*/  CS2R R210, SRZ ;  /* 0x0000000000d27805 */ /* 0x000fe4000001ff00 */
[----:B------:R-:W-:Y:S01]  /*5e10*/  CS2R R208, SRZ ;  /* 0x0000000000d07805 */ /* 0x000fe2000001ff00 */
[----:B------:R-:W-:Y:S01]  /*5e20*/  @UP5 UPLOP3.LUT UP2, UPT, UPT, UPT, UP3, 0x80, 0x8 ;  /* 0x000000000008589c */ /* 0x000fe20003f4f030 */
[----:B------:R-:W-:Y:S02]  /*5e30*/  CS2R R214, SRZ ;  /* 0x0000000000d67805 */ /* 0x000fe4000001ff00 */
[----:B------:R-:W-:Y:S02]  /*5e40*/  CS2R R212, SRZ ;  /* 0x0000000000d47805 */ /* 0x000fe4000001ff00 */
[----:B------:R-:W-:Y:S02]  /*5e50*/  CS2R R230, SRZ ;  /* 0x0000000000e67805 */ /* 0x000fe4000001ff00 */
[----:B------:R-:W-:Y:S02]  /*5e60*/  CS2R R228, SRZ ;  /* 0x0000000000e47805 */ /* 0x000fe4000001ff00 */
[----:B----4-:R-:W-:Y:S01]  /*5e70*/  R2UR UR9, R9 ;  /* 0x00000000090972ca */ /* 0x010fe200000e0000 */
[----:B-1----:R-:W-:Y:S01]  /*5e80*/  @UP5 UISETP.NE.U32.AND UP0, UPT, UR4, URZ, UPT ;  /* 0x000000ff0400528c */ /* 0x002fe2000bf05070 */
[----:B--2---:R-:W-:Y:S02]  /*5e90*/  R2UR UR7, R3 ;  /* 0x00000000030772ca */ /* 0x004fe400000e0000 */
[----:B---3--:R-:W-:Y:S01]  /*5ea0*/  R2UR UR6, R0 ;  /* 0x00000000000672ca */ /* 0x008fe200000e0000 */
[----:B------:R-:W-:Y:S03]  /*5eb0*/  @UP5 UISETP.NE.AND.EX UP1, UPT, UR5, URZ, UPT, UP0 ;  /* 0x000000ff0500528c */ /* 0x000fe6000bf25300 */
[----:B------:R-:W-:Y:S01]  /*5ec0*/  @P2 VOTEU.ANY UP0, P1 ;  /* 0x0000000000ff2886 */ /* 0x000fe20000800100 */
[----:B------:R-:W-:Y:S01]  /*5ed0*/  @UP5 USEL UR4, URZ, 0xffffffff, UP0 ;  /* 0xffffffffff045887 */ /* 0x000fe20008000000 */
[----:B------:R-:W-:Y:S01]  /*5ee0*/  PLOP3.LUT P1, PT, PT, PT, UP4, 0x80, 0x8 ;  /* 0x000000000008781c */ /* 0x000fe20003f2f048 */
[----:B------:R-:W-:Y:S01]  /*5ef0*/  @UP5 USEL UR5, URZ, 0xffffffff, UP1 ;  /* 0xffffffffff055887 */ /* 0x000fe20008800000 */
[----:B------:R-:W-:Y:S01]  /*5f00*/  @P2 VOTEU.ANY UP0, P0 ;  /* 0x0000000000ff2886 */ /* 0x000fe20000000100 */
[----:B------:R-:W-:Y:S02]  /*5f10*/  IMAD.U32 R3, RZ, RZ, UR9 ;  /* 0x00000009ff037e24 */ /* 0x000fe4000f8e00ff */
[----:B------:R-:W-:Y:S01]  /*5f20*/  @UP2 USEL UR4, UR5, UR4, !UP0 ;  /* 0x0000000405042287 */ /* 0x000fe2000c000000 */
[----:B------:R-:W-:Y:S03]  /*5f30*/  PLOP3.LUT P0, PT, PT, PT, UP4, 0x80, 0x8 ;  /* 0x000000000008781c */ /* 0x000fe60003f0f048 */
[----:B------:R-:W-:Y:S04]  /*5f40*/  @UP5 ULOP3.LUT UR4, UR4, 0x1, URZ, 0xc0, !UPT ;  /* 0x0000000104045892 */ /* 0x000fe8000f8ec0ff */
[----:B------:R-:W-:Y:S01]  /*5f50*/  UISETP.NE.U32.OR UP0, UPT, UR4, 0x1, !UP5 ;  /* 0x000000010400788c */ /* 0x000fe2000ef05470 */
[----:B------:R-:W-:Y:S01]  /*5f60*/  @P1 SHF.R.U32.HI R4, RZ, 0x10, R5 ;  /* 0x00000010ff041819 */ /* 0x000fe20000011605 */
[----:B------:R-:W-:Y:S01]  /*5f70*/  ULEA UR4, UR44, UR8, 0x3 ;  /* 0x000000082c047291 */ /* 0x000fe2000f8e18ff */
[----:B------:R-:W-:Y:S03]  /*5f80*/  PLOP3.LUT P1, PT, PT, PT, PT, 0x8, 0x80 ;  /* 0x000000000080781c */ /* 0x000fe60003f2e170 */
[----:B------:R-:W-:Y:S02]  /*5f90*/  PLOP3.LUT P2, PT, PT, PT, UP0, 0x80, 0x8 ;  /* 0x000000000008781c */ /* 0x000fe40003f4f008 */
[----:B------:R-:W-:Y:S11]  /*5fa0*/  @P0 R2UR UR6, R4 ;  /* 0x00000000040602ca */ /* 0x000ff600000e0000 */
[----:B------:R-:W-:Y:S01]  /*5fb0*/  @P2 SHF.L.U32 R8, R3, 0x1f, RZ ;  /* 0x0000001f03082819 */ /* 0x000fe200000006ff */
[----:B------:R-:W-:Y:S03]  /*5fc0*/  IMAD.U32 R3, RZ, RZ, UR7 ;  /* 0x00000007ff037e24 */ /* 0x000fe6000f8e00ff */
[----:B------:R-:W1:Y:S02]  /*5fd0*/  @P2 SYNCS.PHASECHK.TRANS64.TRYWAIT P4, [UR8+0x60], R8 ;  /* 0x00006008ff0025a7 */ /* 0x000e640008081108 */
[----:B------:R-:W-:Y:S01]  /*5fe0*/  SHF.L.U32 R0, R3, 0x1f, RZ ;  /* 0x0000001f03007819 */ /* 0x000fe200000006ff */
[----:B------:R-:W-:Y:S05]  /*5ff0*/  IMAD.U32 R3, RZ, RZ, UR4 ;  /* 0x00000004ff037e24 */ /* 0x000fea000f8e00ff */
[----:B------:R2:W-:Y:S01]  /*6000*/  STL [R1+0x54], R3 ;  /* 0x0000540301007387 */ /* 0x0005e20000100800 */
[----:B------:R3:W4:Y:S01]  /*6010*/  SYNCS.PHASECHK.TRANS64.TRYWAIT P3, [UR4+0xa0], R0 ;  /* 0x0000a000ff0075a7 */ /* 0x0007220008061104 */
[----:B--2---:R-:W-:Y:S05]  /*6020*/  IMAD.U32 R3, RZ, RZ, UR6 ;  /* 0x00000006ff037e24 */ /* 0x004fea000f8e00ff */
[----:B------:R3:W-:Y:S01]  /*6030*/  STL [R1+0x5c], R3 ;  /* 0x00005c0301007387 */ /* 0x0007e20000100800 */
[----:B-1----:R-:W-:Y:S01]  /*6040*/  @P2 PLOP3.LUT P1, PT, P4, PT, PT, 0x8, 0x80 ;  /* 0x000000000080281c */ /* 0x002fe2000272e170 */
[----:B------:R-:W-:Y:S01]  /*6050*/  @!UPT UIADD3 URZ, UPT, UPT, URZ, URZ, URZ ;  /* 0x000000fffffff290 */ /* 0x000fe2000fffe0ff */
[----:B---3--:R-:W-:Y:S11]  /*6060*/  BRA.U !UP0, `(.L_x_99) ;  /* 0x00000005081c7547 */ /* 0x008ff6000b800000 */
[----:B------:R-:W-:Y:S02]  /*6070*/  FSETP.NEU.AND P2, PT, RZ, UR45, PT ;  /* 0x0000002dff007c0b */ /* 0x000fe4000bf4d000 */
[----:B------:R-:W-:Y:S02]  /*6080*/  CS2R R230, SRZ ;  /* 0x0000000000e67805 */ /* 0x000fe4000001ff00 */
[----:B------:R-:W-:Y:S02]  /*6090*/  LOP3.LUT P0, RZ, R11, 0xff, RZ, 0xc0, !PT ;  /* 0x000000ff0bff7812 */ /* 0x000fe4000780c0ff */
[----:B------:R-:W-:Y:S02]  /*60a0*/  CS2R R228, SRZ ;  /* 0x0000000000e47805 */ /* 0x000fe4000001ff00 */
[----:B------:R-:W-:Y:S02]  /*60b0*/  CS2R R214, SRZ ;  /* 0x0000000000d67805 */ /* 0x000fe4000001ff00 */
[----:B------:R-:W-:Y:S01]  /*60c0*/  CS2R R212, SRZ ;  /* 0x0000000000d47805 */ /* 0x000fe2000001ff00 */
[----:B------:R-:W-:Y:S06]  /*60d0*/  @!P1 BRA `(.L_x_100) ;  /* 0x0000000000189947 */ /* 0x000fec0003800000 */
[----:B------:R-:W-:Y:S02]  /*60e0*/  R2UR UR5, R9 ;  /* 0x00000000090572ca */ /* 0x000fe400000e0000 */
[----:B------:R-:W-:Y:S11]  /*60f0*/  R2UR UR4, R10 ;  /* 0x000000000a0472ca */ /* 0x000ff600000e0000 */
[----:B------:R-:W-:Y:S05]  /*6100*/  IMAD.U32 R3, RZ, RZ, UR5 ;  /* 0x00000005ff037e24 */ /* 0x000fea000f8e00ff */
[----:B------:R-:W-:Y:S04]  /*6110*/  SHF.L.U32 R4, R3, 0x1f, RZ ;  /* 0x0000001f03047819 */ /* 0x000fe800000006ff */
[----:B------:R-:W1:Y:S02]  /*6120*/  SYNCS.PHASECHK.TRANS64.TRYWAIT P1, [UR4+0x60], R4 ;  /* 0x00006004ff0075a7 */ /* 0x000e640008021104 */
[----:B-1----:R-:W-:Y:S05]  /*6130*/  @!P1 BRA `(.L_x_101) ;  /* 0x0000005800689947 */ /* 0x002fea0003800000 */
.L_x_100:
[----:B------:R-:W2:Y:S01]  /*6140*/  LDL R6, [R1+0x50] ;  /* 0x0000500001067983 */ /* 0x000ea20000100800 */
[----:B------:R-:W-:Y:S02]  /*6150*/  CS2R R210, SRZ ;  /* 0x0000000000d27805 */ /* 0x000fe4000001ff00 */
[----:B------:R-:W-:Y:S02]  /*6160*/  CS2R R208, SRZ ;  /* 0x0000000000d07805 */ /* 0x000fe4000001ff00 */
[----:B------:R-:W-:Y:S01]  /*6170*/  CS2R R222, SRZ ;  /* 0x0000000000de7805 */ /* 0x000fe2000001ff00 */
[----:B------:R-:W3:Y:S01]  /*6180*/  LDL.LU R5, [R1+0x60] ;  /* 0x0000600001057983 */ /* 0x000ee20000300800 */
[----:B------:R-:W-:Y:S01]  /*6190*/  UISETP.NE.U32.AND UP0, UPT, UR52, URZ, UPT ;  /* 0x000000ff3400728c */ /* 0x000fe2000bf05070 */
[----:B------:R-:W-:Y:S02]  /*61a0*/  CS2R R220, SRZ ;  /* 0x0000000000dc7805 */ /* 0x000fe4000001ff00 */
[----:B------:R-:W-:Y:S01]  /*61b0*/  CS2R R218, SRZ ;  /* 0x0000000000da7805 */ /* 0x000fe2000001ff00 */
[----:B-1----:R-:W1:Y:S01]  /*61c0*/  S2R R3, SR_TID.X ;  /* 0x0000000000037919 */ /* 0x002e620000002100 */
[----:B------:R-:W-:Y:S01]  /*61d0*/  UISETP.NE.AND.EX UP0, UPT, UR53, URZ, UPT, UP0 ;  /* 0x000000ff3500728c */ /* 0x000fe2000bf05300 */
[----:B------:R-:W-:Y:S01]  /*61e0*/  CS2R R216, SRZ ;  /* 0x0000000000d87805 */ /* 0x000fe2000001ff00 */
[----:B------:R-:W-:Y:S01]  /*61f0*/  VOTEU.ANY UP1, P2 ;  /* 0x0000000000ff7886 */ /* 0x000fe20001020100 */
[----:B------:R-:W-:Y:S01]  /*6200*/  USEL UR4, URZ, 0xffffffff, UP1 ;  /* 0xffffffffff047887 */ /* 0x000fe20008800000 */
[----:B------:R-:W-:Y:S01]  /*6210*/  CS2R R226, SRZ ;  /* 0x0000000000e27805 */ /* 0x000fe2000001ff00 */
[----:B------:R-:W-:Y:S01]  /*6220*/  USEL UR5, URZ, 0xffffffff, UP0 ;  /* 0xffffffffff057887 */ /* 0x000fe20008000000 */
[----:B------:R-:W-:Y:S01]  /*6230*/  CS2R R224, SRZ ;  /* 0x0000000000e07805 */ /* 0x000fe2000001ff00 */
[----:B------:R-:W-:Y:S01]  /*6240*/  VOTEU.ANY UP0, P0 ;  /* 0x0000000000ff7886 */ /* 0x000fe20000000100 */
[----:B------:R-:W-:Y:S01]  /*6250*/  CS2R R206, SRZ ;  /* 0x0000000000ce7805 */ /* 0x000fe2000001ff00 */
[----:B------:R-:W-:Y:S01]  /*6260*/  @UP3 USEL UR4, UR5, UR4, !UP0 ;  /* 0x0000000405043287 */ /* 0x000fe2000c000000 */
[----:B------:R-:W-:Y:S02]  /*6270*/  CS2R R204, SRZ ;  /* 0x0000000000cc7805 */ /* 0x000fe4000001ff00 */
[----:B------:R-:W-:Y:S02]  /*6280*/  CS2R R202, SRZ ;  /* 0x0000000000ca7805 */ /* 0x000fe4000001ff00 */
[----:B------:R-:W-:Y:S01]  /*6290*/  CS2R R200, SRZ ;  /* 0x0000000000c87805 */ /* 0x000fe2000001ff00 */
[----:B------:R-:W-:Y:S01]  /*62a0*/  ULOP3.LUT UR4, UR4, 0x1, URZ, 0xc0, !UPT ;  /* 0x0000000104047892 */ /* 0x000fe2000f8ec0ff */
[----:B------:R-:W-:Y:S02]  /*62b0*/  CS2R R198, SRZ ;  /* 0x0000000000c67805 */ /* 0x000fe4000001ff00 */
[----:B------:R-:W-:Y:S02]  /*62c0*/  CS2R R196, SRZ ;  /* 0x0000000000c47805 */ /* 0x000fe4000001ff00 */
[----:B------:R-:W-:Y:S01]  /*62d0*/  CS2R R190, SRZ ;  /* 0x0000000000be7805 */ /* 0x000fe2000001ff00 */
[----:B------:R-:W-:Y:S01]  /*62e0*/  UISETP.NE.U32.AND UP0, UPT, UR4, 0x1, UPT ;  /* 0x000000010400788c */ /* 0x000fe2000bf05070 */
[----:B------:R-:W-:Y:S02]  /*62f0*/  CS2R R188, SRZ ;  /* 0x0000000000bc7805 */ /* 0x000fe4000001ff00 */
[----:B------:R-:W-:Y:S02]  /*6300*/  CS2R R194, SRZ ;  /* 0x0000000000c27805 */ /* 0x000fe4000001ff00 */
[----:B------:R-:W-:Y:S02]  /*6310*/  CS2R R192, SRZ ;  /* 0x0000000000c07805 */ /* 0x000fe4000001ff00 */
[----:B------:R-:W-:Y:S02]  /*6320*/  PLOP3.LUT P0, PT, PT, PT, UP0, 0x80, 0x8 ;  /* 0x000000000008781c */ /* 0x000fe40003f0f008 */
[----:B---3--:R-:W-:Y:S11]  /*6330*/  R2UR UR6, R5 ;  /* 0x00000000050672ca */ /* 0x008ff600000e0000 */
[----:B-1----:R-:W-:Y:S01]  /*6340*/  @P0 IMAD.SHL.U32 R4, R3, 0x10, RZ ;  /* 0x0000001003040824 */ /* 0x002fe200078e00ff */
[----:B--2---:R-:W-:Y:S04]  /*6350*/  R2UR UR7, R6 ;  /* 0x00000000060772ca */ /* 0x004fe800000e0000 */
[----:B------:R-:W-:Y:S01]  /*6360*/  @P0 LOP3.LUT R3, R4, 0x7f0, RZ, 0xc0, !PT ;  /* 0x000007f004030812 */ /* 0x000fe200078ec0ff */
[----:B------:R-:W-:Y:S08]  /*6370*/  ULOP3.LUT UR6, UR6, 0x1, URZ, 0x3c, !UPT ;  /* 0x0000000106067892 */ /* 0x000ff0000f8e3cff */
[----:B------:R-:W1:Y:S01]  /*6380*/  @P0 LDS.128 R228, [R3+UR7+0x180] ;  /* 0x0001800703e40984 */ /* 0x000e620008000c00 */
[----:B------:R-:W-:Y:S03]  /*6390*/  UIADD3 UR4, UPT, UPT, UR7, 0x68, URZ ;  /* 0x0000006807047890 */ /* 0x000fe6000fffe0ff */
[----:B------:R-:W2:Y:S01]  /*63a0*/  @P0 LDS.128 R212, [R3+UR7+0x980] ;  /* 0x0009800703d40984 */ /* 0x000ea20008000c00 */
[----:B------:R-:W-:Y:S03]  /*63b0*/  UPRMT UR4, UR16, 0x654, UR4 ;  /* 0x0000065410047896 */ /* 0x000fe60008000004 */
[----:B------:R-:W3:Y:S04]  /*63c0*/  @P0 LDS.128 R208, [R3+UR7+0x1180] ;  /* 0x0011800703d00984 */ /* 0x000ee80008000c00 */
[----:B------:R-:W1:Y:S04]  /*63d0*/  @P0 LDS.128 R220, [R3+UR7+0x1980] ;  /* 0x0019800703dc0984 */ /* 0x000e680008000c00 */
[----:B------:R-:W1:Y:S04]  /*63e0*/  @P0 LDS.128 R216, [R3+UR7+0x2180] ;  /* 0x0021800703d80984 */ /* 0x000e680008000c00 */
[----:B------:R-:W1:Y:S04]  /*63f0*/  @P0 LDS.128 R224, [R3+UR7+0x2980] ;  /* 0x0029800703e00984 */ /* 0x000e680008000c00 */
[----:B------:R-:W1:Y:S04]  /*6400*/  @P0 LDS.128 R204, [R3+UR7+0x3180] ;  /* 0x0031800703cc0984 */ /* 0x000e680008000c00 */
[----:B------:R-:W1:Y:S04]  /*6410*/  @P0 LDS.128 R200, [R3+UR7+0x3980] ;  /* 0x0039800703c80984 */ /* 0x000e680008000c00 */
[----:B------:R-:W1:Y:S04]  /*6420*/  @P0 LDS.128 R196, [R3+UR7+0x4180] ;  /* 0x0041800703c40984 */ /* 0x000e680008000c00 */
[----:B------:R-:W1:Y:S04]  /*6430*/  @P0 LDS.128 R188, [R3+UR7+0x4980] ;  /* 0x0049800703bc0984 */ /* 0x000e680008000c00 */
[----:B------:R5:W1:Y:S01]  /*6440*/  @P0 LDS.128 R192, [R3+UR7+0x5180] ;  /* 0x0051800703c00984 */ /* 0x000a620008000c00 */
[----:B------:R-:W-:Y:S01]  /*6450*/  @!PT LDS RZ, [RZ] ;  /* 0x00000000fffff984 */ /* 0x000fe20000000800 */
[----:B------:R-:W-:Y:S01]  /*6460*/  @!PT LDS RZ, [RZ] ;  /* 0x00000000fffff984 */ /* 0x000fe20000000800 */
[----:B------:R-:W-:Y:S01]  /*6470*/  @!PT LDS RZ, [RZ] ;  /* 0x00000000fffff984 */ /* 0x000fe20000000800 */
[----:B------:R-:W-:Y:S01]  /*6480*/  @!PT LDS RZ, [RZ] ;  /* 0x00000000fffff984 */ /* 0x000fe20000000800 */
[----:B------:R4:W-:Y:S06]  /*6490*/  MEMBAR.ALL.CTA ;  /* 0x0000000000007992 */ /* 0x0009ec0000008000 */
[----:B----4-:R-:W4:Y:S01]  /*64a0*/  FENCE.VIEW.ASYNC.S ;  /* 0x00000000000073c6 */ /* 0x010f220000000000 */
[----:B-----5:R-:W-:Y:S01]  /*64b0*/  IMAD.U32 R3, RZ, RZ, UR6 ;  /* 0x00000006ff037e24 */ /* 0x020fe2000f8e00ff */
[----:B----4-:R-:W-:Y:S04]  /*64c0*/  SYNCS.ARRIVE.TRANS64.RED.A1T0 RZ, [UR4], RZ ;  /* 0x000000ffffff79a7 */ /* 0x010fe80008100404 */
[----:B--23--:R4:W-:Y:S02]  /*64d0*/  STL [R1+0x60], R3 ;  /* 0x0000600301007387 */ /* 0x00c9e40000100800 */
.L_x_99:
[----:B------:R-:W2:Y:S01]  /*64e0*/  S2R R4, SR_TID.X ;  /* 0x0000000000047919 */ /* 0x000ea20000002100 */
[----:B----4-:R-:W-:Y:S04]  /*64f0*/  IMAD.U32 R3, RZ, RZ, UR44 ;  /* 0x0000002cff037e24 */ /* 0x010fe8000f8e00ff */
[----:B------:R-:W-:Y:S05]  /*6500*/  IMAD R184, R3, 0xb0, R2 ;  /* 0x000000b003b87824 */ /* 0x000fea00078e0202 */
[----:B------:R-:W-:Y:S02]  /*6510*/  SHF.R.U32.HI R5, RZ, 0x15, R184 ;  /* 0x00000015ff057819 */ /* 0x000fe400000116b8 */
[----:B--2---:R-:W-:Y:S04]  /*6520*/  SHF.R.U32.HI R16, RZ, 0x5, R4 ;  /* 0x00000005ff107819 */ /* 0x004fe80000011604 */
[----:B------:R-:W-:Y:S01]  /*6530*/  LOP3.LUT P0, RZ, R5, 0x3, R16, 0x48, !PT ;  /* 0x0000000305ff7812 */ /* 0x000fe20007804810 */
[----:B------:R-:W-:Y:S01]  /*6540*/  @!UPT UIADD3 URZ, UPT, UPT, URZ, URZ, URZ ;  /* 0x000000fffffff290 */ /* 0x000fe2000fffe0ff */
[----:B------:R-:W-:Y:S11]  /*6550*/  @P3 BRA `(.L_x_102) ;  /* 0x0000000000143947 */ /* 0x000ff60003800000 */
[----:B------:R-:W2:Y:S02]  /*6560*/  LDL R4, [R1+0x54] ;  /* 0x0000540001047983 */ /* 0x000ea40000100800 */
[----:B--2---:R-:W-:Y:S11]  /*6570*/  R2UR UR4, R4 ;  /* 0x00000000040472ca */ /* 0x004ff600000e0000 */
[----:B------:R-:W-:Y:S02]  /*6580*/  @!UPT UIADD3 URZ, UPT, UPT, URZ, URZ, URZ ;  /* 0x000000fffffff290 */ /* 0x000fe4000fffe0ff */
[----:B------:R-:W2:Y:S02]  /*6590*/  SYNCS.PHASECHK.TRANS64.TRYWAIT P1, [UR4+0xa0], R0 ;  /* 0x0000a000ff0075a7 */ /* 0x000ea40008021104 */
[----:B--2---:R-:W-:Y:S05]  /*65a0*/  @!P1 BRA `(.L_x_103) ;  /* 0x00000054006c9947 */ /* 0x004fea0003800000 */
.L_x_102:
[----:B------:R-:W-:Y:S05]  /*65b0*/  @!P0 BRA `(.L_x_104) ;  /* 0x0000000000408947 */ /* 0x000fea0003800000 */
[----:B------:R-:W3:Y:S01]  /*65c0*/  LDCU.64 UR8, c[0x4][0x68] ;  /* 0x01000d00ff0877ac */ /* 0x000ee20008000a00 */
[----:B------:R-:W-:Y:S01]  /*65d0*/  MOV R15, 0x0 ;  /* 0x00000000000f7802 */ /* 0x000fe20000000f00 */
[----:B------:R-:W-:Y:S02]  /*65e0*/  HFMA2 R12, -RZ, RZ, 0, 5.9604644775390625e-08 ;  /* 0x00000001ff0c7431 */ /* 0x000fe400000001ff */
[----:B------:R-:W-:Y:S02]  /*65f0*/  IMAD.MOV.U32 R8, RZ, RZ, 0x192 ;  /* 0x00000192ff087424 */ /* 0x000fe400078e00ff */
[----:B------:R-:W-:Y:S01]  /*6600*/  IMAD.MOV.U32 R13, RZ, RZ, RZ ;  /* 0x000000ffff0d7224 */ /* 0x000fe200078e00ff */
[----:B------:R-:W4:Y:S01]  /*6610*/  LDCU.64 UR6, c[0x4][0x70] ;  /* 0x01000e00ff0677ac */ /* 0x000f220008000a00 */
[----:B------:R-:W1:Y:S01]  /*6620*/  LDC.64 R14, c[0x4][R15] ;  /* 0x010000000f0e7b82 */ /* 0x000e620000000a00 */
[----:B------:R-:W5:Y:S01]  /*6630*/  LDCU.64 UR4, c[0x4][0x8] ;  /* 0x01000100ff0477ac */ /* 0x000f620008000a00 */
[----:B---3--:R-:W-:Y:S01]  /*6640*/  MOV R5, UR9 ;  /* 0x0000000900057c02 */ /* 0x008fe20008000f00 */
[----:B------:R-:W-:Y:S01]  /*6650*/  IMAD.U32 R4, RZ, RZ, UR8 ;  /* 0x00000008ff047e24 */ /* 0x000fe2000f8e00ff */
[----:B----4-:R-:W-:Y:S01]  /*6660*/  MOV R7, UR7 ;  /* 0x0000000700077c02 */ /* 0x010fe20008000f00 */
[----:B------:R-:W-:Y:S01]  /*6670*/  IMAD.U32 R6, RZ, RZ, UR6 ;  /* 0x00000006ff067e24 */ /* 0x000fe2000f8e00ff */
[----:B-----5:R-:W-:Y:S01]  /*6680*/  MOV R11, UR5 ;  /* 0x00000005000b7c02 */ /* 0x020fe20008000f00 */
[----:B------:R-:W-:Y:S02]  /*6690*/  IMAD.U32 R10, RZ, RZ, UR4 ;  /* 0x00000004ff0a7e24 */ /* 0x000fe4000f8e00ff */
[----:B------:R-:W-:Y:S07]  /*66a0*/  LEPC R20, `(.L_x_104) ;  /* 0x000000001014794e */ /* 0x000fee0000000000 */
[----:B-12---:R-:W-:Y:S05]  /*66b0*/  CALL.ABS.NOINC R14 ;  /* 0x000000000e007343 */ /* 0x006fea0003c00000 */
.L_x_104:
[----:B------:R-:W-:Y:S05]  /*66c0*/  WARPSYNC.ALL ;  /* 0x0000000000007948 */ /* 0x000fea0003800000 */
[C---:B------:R-:W-:Y:S01]  /*66d0*/  R2UR UR4, R184.reuse ;  /* 0x00000000b80472ca */ /* 0x040fe200000e0000 */
[----:B--2---:R-:W-:Y:S05]  /*66e0*/  VIADD R3, R184, 0x10 ;  /* 0x00000010b8037836 */ /* 0x004fea0000000000 */
[----:B------:R-:W-:Y:S04]  /*66f0*/  SHF.R.U32.HI R3, RZ, 0x15, R3 ;  /* 0x00000015ff037819 */ /* 0x000fe80000011603 */
[----:B------:R-:W-:Y:S03]  /*6700*/  LOP3.LUT P0, RZ, R3, 0x3, R16, 0x48, !PT ;  /* 0x0000000303ff7812 */ /* 0x000fe60007804810 */
[----:B------:R-:W2:Y:S10]  /*6710*/  LDTM.x16 R168, tmem[UR4] ;  /* 0x0000000400a879ee */ /* 0x000eb40008240000 */
[----:B--2---:R-:W-:Y:S05]  /*6720*/  @!P0 BRA `(.L_x_105) ;  /* 0x0000000000408947 */ /* 0x004fea0003800000 */
[----:B------:R-:W2:Y:S01]  /*6730*/  LDCU.64 UR8, c[0x4][0x68] ;  /* 0x01000d00ff0877ac */ /* 0x000ea20008000a00 */
[----:B------:R-:W-:Y:S01]  /*6740*/  MOV R15, 0x0 ;  /* 0x00000000000f7802 */ /* 0x000fe20000000f00 */
[----:B------:R-:W-:Y:S02]  /*6750*/  HFMA2 R12, -RZ, RZ, 0, 5.9604644775390625e-08 ;  /* 0x00000001ff0c7431 */ /* 0x000fe400000001ff */
[----:B------:R-:W-:Y:S02]  /*6760*/  IMAD.MOV.U32 R8, RZ, RZ, 0x192 ;  /* 0x00000192ff087424 */ /* 0x000fe400078e00ff */
[----:B------:R-:W-:Y:S01]  /*6770*/  IMAD.MOV.U32 R13, RZ, RZ, RZ ;  /* 0x000000ffff0d7224 */ /* 0x000fe200078e00ff */
[----:B------:R-:W3:Y:S01]  /*6780*/  LDCU.64 UR6, c[0x4][0x70] ;  /* 0x01000e00ff0677ac */ /* 0x000ee20008000a00 */
[----:B------:R-:W4:Y:S01]  /*6790*/  LDC.64 R14, c[0x4][R15] ;  /* 0x010000000f0e7b82 */ /* 0x000f220000000a00 */
[----:B------:R-:W5:Y:S01]  /*67a0*/  LDCU.64 UR4, c[0x4][0x8] ;  /* 0x01000100ff0477ac */ /* 0x000f620008000a00 */
[----:B--2---:R-:W-:Y:S01]  /*67b0*/  MOV R5, UR9 ;  /* 0x0000000900057c02 */ /* 0x004fe20008000f00 */
[----:B------:R-:W-:Y:S01]  /*67c0*/  IMAD.U32 R4, RZ, RZ, UR8 ;  /* 0x00000008ff047e24 */ /* 0x000fe2000f8e00ff */
[----:B---3--:R-:W-:Y:S01]  /*67d0*/  MOV R7, UR7 ;  /* 0x0000000700077c02 */ /* 0x008fe20008000f00 */
[----:B------:R-:W-:Y:S01]  /*67e0*/  IMAD.U32 R6, RZ, RZ, UR6 ;  /* 0x00000006ff067e24 */ /* 0x000fe2000f8e00ff */
[----:B-----5:R-:W-:Y:S01]  /*67f0*/  MOV R11, UR5 ;  /* 0x00000005000b7c02 */ /* 0x020fe20008000f00 */
[----:B------:R-:W-:Y:S02]  /*6800*/  IMAD.U32 R10, RZ, RZ, UR4 ;  /* 0x00000004ff0a7e24 */ /* 0x000fe4000f8e00ff */
[----:B------:R-:W-:Y:S07]  /*6810*/  LEPC R20, `(.L_x_105) ;  /* 0x000000001014794e */ /* 0x000fee0000000000 */
[----:B-1--4-:R-:W-:Y:S05]  /*6820*/  CALL.ABS.NOINC R14 ;  /* 0x000000000e007343 */ /* 0x012fea0003c00000 */
.L_x_105:
[----:B------:R-:W-:Y:S05]  /*6830*/  WARPSYNC.ALL ;  /* 0x0000000000007948 */ /* 0x000fea0003800000 */
[C---:B------:R-:W-:Y:S01]  /*6840*/  R2UR UR4, R184.reuse ;  /* 0x00000000b80472ca */ /* 0x040fe200000e0000 */
[----:B------:R-:W-:Y:S05]  /*6850*/  VIADD R3, R184, 0x20 ;  /* 0x00000020b8037836 */ /* 0x000fea0000000000 */
[----:B------:R-:W-:Y:S04]  /*6860*/  SHF.R.U32.HI R3, RZ, 0x15, R3 ;  /* 0x00000015ff037819 */ /* 0x000fe80000011603 */
[----:B------:R-:W-:Y:S03]  /*6870*/  LOP3.LUT P0, RZ, R3, 0x3, R16, 0x48, !PT ;  /* 0x0000000303ff7812 */ /* 0x000fe60007804810 */
[----:B------:R-:W2:Y:S10]  /*6880*/  LDTM.x16 R152, tmem[UR4+0x10] ;  /* 0x00001004009879ee */ /* 0x000eb40008240000 */
        /* <DEDUP_REMOVED lines=17> */
.L_x_106:
        /* <DEDUP_REMOVED lines=23> */
.L_x_107:
        /* <DEDUP_REMOVED lines=23> */
.L_x_108:
        /* <DEDUP_REMOVED lines=23> */
.L_x_109:
        /* <DEDUP_REMOVED lines=23> */
.L_x_110:
        /* <DEDUP_REMOVED lines=23> */
.L_x_111:
        /* <DEDUP_REMOVED lines=23> */
.L_x_112:
        /* <DEDUP_REMOVED lines=23> */
.L_x_113:
[----:B------:R-:W-:Y:S05]  /*73b0*/  WARPSYNC.ALL ;  /* 0x0000000000007948 */ /* 0x000fea0003800000 */
[C---:B------:R-:W-:Y:S01]  /*73c0*/  R2UR UR4, R184.reuse ;  /* 0x00000000b80472ca */ /* 0x040fe200000e0000 */
[----:B------:R-:W-:Y:S01]  /*73d0*/  VIADD R3, R184, 0xa0 ;  /* 0x000000a0b8037836 */ /* 0x000fe20000000000 */
[----:B------:R-:W-:Y:S04]  /*73e0*/  BSSY.RECONVERGENT B6, `(.L_x_114) ;  /* 0x0000015000067945 */ /* 0x000fe80003800200 */
        /* <DEDUP_REMOVED lines=20> */
.L_x_115:
[----:B------:R-:W-:Y:S05]  /*7530*/  BSYNC.RECONVERGENT B6 ;  /* 0x0000000000067941 */ /* 0x000fea0003800200 */
.L_x_114:
[----:B------:R2:W-:Y:S01]  /*7540*/  STL [R1+0xd4], R24 ;  /* 0x0000d41801007387 */ /* 0x0005e20000100800 */
[----:B-1----:R-:W-:Y:S01]  /*7550*/  F2FP.F16.E4M3.UNPACK_B R12, R229 ;  /* 0x000000e5ff0c723e */ /* 0x002fe200020006ff */
[----:B------:R-:W-:Y:S01]  /*7560*/  FMUL R90, R90, UR37 ;  /* 0x000000255a5a7c20 */ /* 0x000fe20008400000 */
[-C--:B------:R-:W-:Y:S01]  /*7570*/  F2FP.F16.E4M3.UNPACK_B R7, R213.reuse ;  /* 0x000000d5ff07723e */ /* 0x080fe200020006ff */
[----:B------:R1:W-:Y:S01]  /*7580*/  STL [R1+0xd0], R25 ;  /* 0x0000d01901007387 */ /* 0x0003e20000100800 */
[----:B------:R-:W-:Y:S01]  /*7590*/  F2FP.F16.E4M3.UNPACK_B R6, R213.H1 ;  /* 0x000000d5ff06723e */ /* 0x000fe200030006ff */
[----:B------:R-:W-:Y:S01]  /*75a0*/  FMUL R91, R91, UR37 ;  /* 0x000000255b5b7c20 */ /* 0x000fe20008400000 */
[-C--:B------:R-:W-:Y:S01]  /*75b0*/  F2FP.F16.E4M3.UNPACK_B R5, R214.reuse ;  /* 0x000000d6ff05723e */ /* 0x080fe200020006ff */
[----:B------:R3:W-:Y:S01]  /*75c0*/  STL [R1+0xcc], R26 ;  /* 0x0000cc1a01007387 */ /* 0x0007e20000100800 */
[-C--:B------:R-:W-:Y:S01]  /*75d0*/  F2FP.F16.E4M3.UNPACK_B R3, R215.reuse ;  /* 0x000000d7ff03723e */ /* 0x080fe200020006ff */
[----:B------:R-:W-:Y:S01]  /*75e0*/  FMUL R88, R88, UR37 ;  /* 0x0000002558587c20 */ /* 0x000fe20008400000 */
[----:B------:R-:W-:Y:S01]  /*75f0*/  F2FP.F16.E4M3.UNPACK_B R4, R214.H1 ;  /* 0x000000d6ff04723e */ /* 0x000fe200030006ff */
[----:B------:R4:W-:Y:S01]  /*7600*/  STL [R1+0xc8], R27 ;  /* 0x0000c81b01007387 */ /* 0x0009e20000100800 */
[----:B------:R-:W-:Y:S01]  /*7610*/  F2FP.F16.E4M3.UNPACK_B R0, R215.H1 ;  /* 0x000000d7ff00723e */ /* 0x000fe200030006ff */
[----:B------:R-:W-:Y:S01]  /*7620*/  FMUL R89, R89, UR37 ;  /* 0x0000002559597c20 */ /* 0x000fe20008400000 */
[----:B------:R-:W-:Y:S01]  /*7630*/  F2FP.F16.E4M3.UNPACK_B R18, R221 ;  /* 0x000000ddff12723e */ /* 0x000fe200020006ff */
[----:B------:R4:W-:Y:S01]  /*7640*/  STL [R1+0xc4], R28 ;  /* 0x0000c41c01007387 */ /* 0x0009e20000100800 */
[----:B------:R-:W-:Y:S01]  /*7650*/  F2FP.F16.E4M3.UNPACK_B R23, R220.H1 ;  /* 0x000000dcff17723e */ /* 0x000fe200030006ff */
[----:B------:R-:W-:Y:S01]  /*7660*/  FMUL R94, R94, UR37 ;  /* 0x000000255e5e7c20 */ /* 0x000fe20008400000 */
[----:B------:R-:W-:Y:S01]  /*7670*/  FMUL R95, R95, UR37 ;  /* 0x000000255f5f7c20 */ /* 0x000fe20008400000 */
[----:B------:R4:W-:Y:S01]  /*7680*/  STL [R1+0xc0], R29 ;  /* 0x0000c01d01007387 */ /* 0x0009e20000100800 */
[----:B------:R-:W-:Y:S01]  /*7690*/  FMUL R92, R92, UR37 ;  /* 0x000000255c5c7c20 */ /* 0x000fe20008400000 */
[----:B------:R-:W-:Y:S01]  /*76a0*/  FMUL R93, R93, UR37 ;  /* 0x000000255d5d7c20 */ /* 0x000fe20008400000 */
[----:B------:R-:W-:Y:S05]  /*76b0*/  WARPSYNC.ALL ;  /* 0x0000000000007948 */ /* 0x000fea0003800000 */
[----:B------:R4:W-:Y:S01]  /*76c0*/  STL [R1+0xbc], R30 ;  /* 0x0000bc1e01007387 */ /* 0x0009e20000100800 */
[-C--:B--2---:R-:W-:Y:S01]  /*76d0*/  F2FP.F16.E4M3.UNPACK_B R24, R208.reuse ;  /* 0x000000d0ff18723e */ /* 0x084fe200020006ff */
[----:B------:R-:W-:Y:S01]  /*76e0*/  FMUL R16, R182, UR37 ;  /* 0x00000025b6107c20 */ /* 0x000fe20008400000 */
[----:B-1----:R-:W-:Y:S01]  /*76f0*/  F2FP.F16.E4M3.UNPACK_B R25, R208.H1 ;  /* 0x000000d0ff19723e */ /* 0x002fe200030006ff */
[----:B------:R1:W-:Y:S01]  /*7700*/  STL [R1+0xb8], R31 ;  /* 0x0000b81f01007387 */ /* 0x0003e20000100800 */
[-C--:B---3--:R-:W-:Y:S01]  /*7710*/  F2FP.F16.E4M3.UNPACK_B R26, R209.reuse ;  /* 0x000000d1ff1a723e */ /* 0x088fe200020006ff */
[----:B------:R-:W-:Y:S01]  /*7720*/  FMUL R13, R179, UR37 ;  /* 0x00000025b30d7c20 */ /* 0x000fe20008400000 */
[----:B------:R-:W-:Y:S01]  /*7730*/  F2FP.F16.E4M3.UNPACK_B R182, R188 ;  /* 0x000000bcffb6723e */ /* 0x000fe200020006ff */
[----:B------:R2:W-:Y:S01]  /*7740*/  STL [R1+0xb4], R32 ;  /* 0x0000b42001007387 */ /* 0x0005e20000100800 */
[----:B----4-:R-:W-:Y:S01]  /*7750*/  F2FP.F16.E4M3.UNPACK_B R27, R209.H1 ;  /* 0x000000d1ff1b723e */ /* 0x010fe200030006ff */
[----:B------:R-:W-:Y:S01]  /*7760*/  FMUL R14, R180, UR37 ;  /* 0x00000025b40e7c20 */ /* 0x000fe20008400000 */
[----:B------:R-:W-:Y:S01]  /*7770*/  F2FP.F16.E4M3.UNPACK_B R179, R194 ;  /* 0x000000c2ffb3723e */ /* 0x000fe200020006ff */
[----:B------:R3:W-:Y:S01]  /*7780*/  STL [R1+0xb0], R33 ;  /* 0x0000b02101007387 */ /* 0x0007e20000100800 */
[----:B------:R-:W-:Y:S01]  /*7790*/  F2FP.F16.E4M3.UNPACK_B R28, R210 ;  /* 0x000000d2ff1c723e */ /* 0x000fe200020006ff */
[----:B------:R-:W-:Y:S01]  /*77a0*/  FMUL R15, R181, UR37 ;  /* 0x00000025b50f7c20 */ /* 0x000fe20008400000 */
[----:B------:R-:W-:Y:S01]  /*77b0*/  F2FP.F16.E4M3.UNPACK_B R233, R206.H1 ;  /* 0x000000ceffe9723e */ /* 0x000fe200030006ff */
[----:B------:R4:W-:Y:S01]  /*77c0*/  STL [R1+0xac], R34 ;  /* 0x0000ac2201007387 */ /* 0x0009e20000100800 */
[----:B------:R-:W-:Y:S01]  /*77d0*/  F2FP.F16.E4M3.UNPACK_B R29, R210.H1 ;  /* 0x000000d2ff1d723e */ /* 0x000fe200030006ff */
        /* <DEDUP_REMOVED lines=11> */
[----:B-1----:R-:W-:Y:S01]  /*7890*/  F2FP.F16.E4M3.UNPACK_B R31, R211.H1 ;  /* 0x000000d3ff1f723e */ /* 0x002fe200030006ff */
[----:B------:R-:W-:Y:S01]  /*78a0*/  FMUL R140, R140, UR37 ;  /* 0x000000258c8c7c20 */ /* 0x000fe20008400000 */
[----:B------:R-:W-:Y:S01]  /*78b0*/  F2FP.F16.E4M3.UNPACK_B R248, R198 ;  /* 0x000000c6fff8723e */ /* 0x000fe200020006ff */
[----:B------:R1:W-:Y:S01]  /*78c0*/  STL [R1+0x9c], R38 ;  /* 0x00009c2601007387 */ /* 0x0003e20000100800 */
[----:B--2---:R-:W-:Y:S01]  /*78d0*/  F2FP.F16.E4M3.UNPACK_B R32, R220 ;  /* 0x000000dcff20723e */ /* 0x004fe200020006ff */
[----:B------:R-:W-:Y:S01]  /*78e0*/  FMUL R141, R141, UR37 ;  /* 0x000000258d8d7c20 */ /* 0x000fe20008400000 */
[----:B------:R-:W-:Y:S01]  /*78f0*/  F2FP.F16.E4M3.UNPACK_B R251, R198.H1 ;  /* 0x000000c6fffb723e */ /* 0x000fe200030006ff */
[----:B------:R2:W-:Y:S01]  /*7900*/  STL [R1+0x98], R39 ;  /* 0x0000982701007387 */ /* 0x0005e20000100800 */
[----:B---3--:R-:W-:Y:S01]  /*7910*/  PRMT R33, R3, 0x7610, R33 ;  /* 0x0000761003217816 */ /* 0x008fe20000000021 */
[----:B------:R-:W-:Y:S01]  /*7920*/  FMUL R144, R144, UR37 ;  /* 0x0000002590907c20 */ /* 0x000fe20008400000 */
[----:B------:R-:W-:Y:S01]  /*7930*/  F2FP.F16.E4M3.UNPACK_B R10, R230 ;  /* 0x000000e6ff0a723e */ /* 0x000fe200020006ff */
[----:B------:R3:W-:Y:S01]  /*7940*/  STL [R1+0x94], R184 ;  /* 0x000094b801007387 */ /* 0x0007e20000100800 */
[----:B----4-:R-:W-:Y:S01]  /*7950*/  PRMT R34, R12, 0x7610, R34 ;  /* 0x000076100c227816 */ /* 0x010fe20000000022 */
[----:B------:R-:W-:Y:S01]  /*7960*/  FMUL R145, R145, UR37 ;  /* 0x0000002591917c20 */ /* 0x000fe20008400000 */
[----:B------:R-:W-:Y:S01]  /*7970*/  F2FP.F16.E4M3.UNPACK_B R11, R229.H1 ;  /* 0x000000e5ff0b723e */ /* 0x000fe200030006ff */
[----:B------:R4:W-:Y:S01]  /*7980*/  STL [R1+0x90], R2 ;  /* 0x0000900201007387 */ /* 0x0009e20000100800 */
[----:B------:R-:W-:Y:S01]  /*7990*/  PRMT R35, R0, 0x7610, R35 ;  /* 0x0000761000237816 */ /* 0x000fe20000000023 */
[----:B------:R-:W-:Y:S01]  /*79a0*/  FMUL R148, R148, UR37 ;  /* 0x0000002594947c20 */ /* 0x000fe20008400000 */
[----:B------:R-:W-:Y:S01]  /*79b0*/  PRMT R198, R34, 0x7610, R198 ;  /* 0x0000761022c67816 */ /* 0x000fe200000000c6 */
[----:B------:R4:W-:Y:S01]  /*79c0*/  STL [R1+0x44], R12 ;  /* 0x0000440c01007387 */ /* 0x0009e20000100800 */
[C---:B------:R-:W-:Y:S01]  /*79d0*/  PRMT R36, R10.reuse, 0x7632, R36 ;  /* 0x000076320a247816 */ /* 0x040fe20000000024 */
[----:B------:R-:W-:Y:S01]  /*79e0*/  FMUL R149, R149, UR37 ;  /* 0x0000002595957c20 */ /* 0x000fe20008400000 */
[-C--:B------:R-:W-:Y:S01]  /*79f0*/  F2FP.F16.E4M3.UNPACK_B R240, R202.reuse ;  /* 0x000000cafff0723e */ /* 0x080fe200020006ff */
[----:B------:R4:W-:Y:S01]  /*7a00*/  STL [R1+0x40], R7 ;  /* 0x0000400701007387 */ /* 0x0009e20000100800 */
[----:B------:R-:W-:Y:S01]  /*7a10*/  PRMT R37, R10, 0x7610, R37 ;  /* 0x000076100a257816 */ /* 0x000fe20000000025 */
[----:B------:R-:W-:Y:S01]  /*7a20*/  FMUL R10, R176, UR37 ;  /* 0x00000025b00a7c20 */ /* 0x000fe20008400000 */
[----:B------:R-:W-:Y:S01]  /*7a30*/  F2FP.F16.E4M3.UNPACK_B R243, R202.H1 ;  /* 0x000000cafff3723e */ /* 0x000fe200030006ff */
[----:B------:R4:W-:Y:S01]  /*7a40*/  STL [R1+0x38], R6 ;  /* 0x0000380601007387 */ /* 0x0009e20000100800 */
[C---:B-1----:R-:W-:Y:S01]  /*7a50*/  PRMT R38, R11.reuse, 0x7632, R38 ;  /* 0x000076320b267816 */ /* 0x042fe20000000026 */
[----:B------:R-:W-:Y:S01]  /*7a60*/  FMUL R120, R120, UR37 ;  /* 0x0000002578787c20 */ /* 0x000fe20008400000 */
[-C--:B------:R-:W-:Y:S01]  /*7a70*/  F2FP.F16.E4M3.UNPACK_B R242, R203.reuse ;  /* 0x000000cbfff2723e */ /* 0x080fe200020006ff */
[----:B------:R1:W-:Y:S01]  /*7a80*/  STL [R1+0x30], R5 ;  /* 0x0000300501007387 */ /* 0x0003e20000100800 */
[----:B--2---:R-:W-:Y:S01]  /*7a90*/  PRMT R39, R11, 0x7610, R39 ;  /* 0x000076100b277816 */ /* 0x004fe20000000027 */
[----:B------:R-:W-:Y:S01]  /*7aa0*/  FMUL R11, R177, UR37 ;  /* 0x00000025b10b7c20 */ /* 0x000fe20008400000 */
[----:B------:R-:W-:Y:S01]  /*7ab0*/  PRMT R202, R38, 0x7610, R202 ;  /* 0x0000761026ca7816 */ /* 0x000fe200000000ca */
[----:B------:R2:W-:Y:S01]  /*7ac0*/  STL [R1+0x20], R3 ;  /* 0x0000200301007387 */ /* 0x0005e20000100800 */
[----:B---3--:R-:W-:Y:S01]  /*7ad0*/  PRMT R184, R7, 0x7610, R184 ;  /* 0x0000761007b87816 */ /* 0x008fe200000000b8 */
[----:B------:R-:W-:Y:S01]  /*7ae0*/  FMUL R121, R121, UR37 ;  /* 0x0000002579797c20 */ /* 0x000fe20008400000 */
[----:B------:R-:W-:Y:S01]  /*7af0*/  F2FP.F16.E4M3.UNPACK_B R177, R194.H1 ;  /* 0x000000c2ffb1723e */ /* 0x000fe200030006ff */
[----:B------:R3:W-:Y:S01]  /*7b00*/  STL [R1+0x28], R4 ;  /* 0x0000280401007387 */ /* 0x0007e20000100800 */
[----:B----4-:R-:W-:Y:S01]  /*7b10*/  PRMT R2, R18, 0x7632, R2 ;  /* 0x0000763212027816 */ /* 0x010fe20000000002 */
[----:B------:R-:W-:Y:S01]  /*7b20*/  FMUL R124, R124, UR37 ;  /* 0x000000257c7c7c20 */ /* 0x000fe20008400000 */
[----:B------:R-:W-:Y:S01]  /*7b30*/  F2FP.F16.E4M3.UNPACK_B R244, R203.H1 ;  /* 0x000000cbfff4723e */ /* 0x000fe200030006ff */
[----:B------:R4:W-:Y:S01]  /*7b40*/  STL [R1+0x18], R0 ;  /* 0x0000180001007387 */ /* 0x0009e20000100800 */
[----:B------:R-:W-:Y:S01]  /*7b50*/  PRMT R203, R39, 0x7610, R203 ;  /* 0x0000761027cb7816 */ /* 0x000fe200000000cb */
[----:B------:R-:W-:Y:S01]  /*7b60*/  FMUL R125, R125, UR37 ;  /* 0x000000257d7d7c20 */ /* 0x000fe20008400000 */
[----:B------:R-:W-:Y:S01]  /*7b70*/  F2FP.F16.E4M3.UNPACK_B R247, R196.H1 ;  /* 0x000000c4fff7723e */ /* 0x000fe200030006ff */
[----:B------:R4:W-:Y:S01]  /*7b80*/  STL [R1+0x3c], R24 ;  /* 0x00003c1801007387 */ /* 0x0009e20000100800 */
[----:B------:R-:W-:Y:S01]  /*7b90*/  F2FP.F16.E4M3.UNPACK_B R249, R197.H1 ;  /* 0x000000c5fff9723e */ /* 0x000fe200030006ff */
[----:B------:R-:W-:Y:S01]  /*7ba0*/  FMUL R12, R178, UR37 ;  /* 0x00000025b20c7c20 */ /* 0x000fe20008400000 */
[----:B------:R-:W-:Y:S01]  /*7bb0*/  F2FP.F16.E4M3.UNPACK_B R250, R199 ;  /* 0x000000c7fffa723e */ /* 0x000fe200020006ff */
[----:B------:R-:W-:Y:S01]  /*7bc0*/  FMUL R7, R173, UR37 ;  /* 0x00000025ad077c20 */ /* 0x000fe20008400000 */
[----:B------:R-:W-:Y:S01]  /*7bd0*/  F2FP.F16.E4M3.UNPACK_B R173, R195.H1 ;  /* 0x000000c3ffad723e */ /* 0x000fe200030006ff */
[----:B------:R-:W-:Y:S01]  /*7be0*/  FMUL R127, R127, UR37 ;  /* 0x000000257f7f7c20 */ /* 0x000fe20008400000 */
[----:B------:R-:W-:Y:S01]  /*7bf0*/  FMUL R6, R172, UR37 ;  /* 0x00000025ac067c20 */ /* 0x000fe20008400000 */
[----:B------:R-:W-:Y:S01]  /*7c00*/  F2FP.F16.E4M3.UNPACK_B R172, R189 ;  /* 0x000000bdffac723e */ /* 0x000fe200020006ff */
[----:B------:R-:W-:Y:S01]  /*7c10*/  FMUL R128, R128, UR37 ;  /* 0x0000002580807c20 */ /* 0x000fe20008400000 */
[----:B------:R-:W-:Y:S01]  /*7c20*/  F2FP.F16.E4M3.UNPACK_B R252, R199.H1 ;  /* 0x000000c7fffc723e */ /* 0x000fe200030006ff */
[----:B-1----:R-:W-:Y:S01]  /*7c30*/  FMUL R5, R171, UR37 ;  /* 0x00000025ab057c20 */ /* 0x002fe20008400000 */
[-C--:B------:R-:W-:Y:S01]  /*7c40*/  F2FP.F16.E4M3.UNPACK_B R234, R207.reuse ;  /* 0x000000cfffea723e */ /* 0x080fe200020006ff */
[----:B------:R-:W-:Y:S01]  /*7c50*/  FMUL R129, R129, UR37 ;  /* 0x0000002581817c20 */ /* 0x000fe20008400000 */
[----:B------:R-:W-:Y:S01]  /*7c60*/  F2FP.F16.E4M3.UNPACK_B R237, R207.H1 ;  /* 0x000000cfffed723e */ /* 0x000fe200030006ff */
[----:B--2---:R-:W-:Y:S01]  /*7c70*/  FMUL R3, R169, UR37 ;  /* 0x00000025a9037c20 */ /* 0x004fe20008400000 */
[-C--:B------:R-:W-:Y:S01]  /*7c80*/  F2FP.F16.E4M3.UNPACK_B R229, R205.reuse ;  /* 0x000000cdffe5723e */ /* 0x080fe200020006ff */
[----:B------:R-:W-:Y:S01]  /*7c90*/  FMUL R132, R132, UR37 ;  /* 0x0000002584847c20 */ /* 0x000fe20008400000 */
[----:B------:R-:W-:Y:S01]  /*7ca0*/  F2FP.F16.E4M3.UNPACK_B R232, R205.H1 ;  /* 0x000000cdffe8723e */ /* 0x000fe200030006ff */
[----:B---3--:R-:W-:Y:S01]  /*7cb0*/  FMUL R4, R170, UR37 ;  /* 0x00000025aa047c20 */ /* 0x008fe20008400000 */
[----:B------:R-:W-:Y:S01]  /*7cc0*/  F2FP.F16.E4M3.UNPACK_B R170, R188.H1 ;  /* 0x000000bcffaa723e */ /* 0x000fe200030006ff */
[----:B------:R-:W-:Y:S01]  /*7cd0*/  FMUL R133, R133, UR37 ;  /* 0x0000002585857c20 */ /* 0x000fe20008400000 */
[-C--:B------:R-:W-:Y:S01]  /*7ce0*/  F2FP.F16.E4M3.UNPACK_B R180, R191.reuse ;  /* 0x000000bfffb4723e */ /* 0x080fe200020006ff */
[----:B----4-:R-:W-:Y:S01]  /*7cf0*/  FMUL R0, R168, UR37 ;  /* 0x00000025a8007c20 */ /* 0x010fe20008400000 */
[----:B------:R-:W-:Y:S01]  /*7d00*/  F2FP.F16.E4M3.UNPACK_B R169, R191.H1 ;  /* 0x000000bfffa9723e */ /* 0x000fe200030006ff */
[----:B------:R-:W-:Y:S01]  /*7d10*/  FMUL R135, R135, UR37 ;  /* 0x0000002587877c20 */ /* 0x000fe20008400000 */
[-C--:B------:R-:W-:Y:S01]  /*7d20*/  F2FP.F16.E4M3.UNPACK_B R176, R190.reuse ;  /* 0x000000beffb0723e */ /* 0x080fe200020006ff */
[----:B------:R-:W2:Y:S01]  /*7d30*/  LDL.LU R24, [R1+0xd4] ;  /* 0x0000d40001187983 */ /* 0x000ea20000300800 */
[----:B------:R-:W-:Y:S01]  /*7d40*/  F2FP.F16.E4M3.UNPACK_B R178, R190.H1 ;  /* 0x000000beffb2723e */ /* 0x000fe200030006ff */
[----:B------:R-:W-:Y:S01]  /*7d50*/  FMUL R96, R96, UR37 ;  /* 0x0000002560607c20 */ /* 0x000fe20008400000 */
[-C--:B------:R-:W-:Y:S01]  /*7d60*/  F2FP.F16.E4M3.UNPACK_B R171, R192.reuse ;  /* 0x000000c0ffab723e */ /* 0x080fe200020006ff */
[----:B------:R1:W-:Y:S01]  /*7d70*/  STL [R1+0x34], R25 ;  /* 0x0000341901007387 */ /* 0x0003e20000100800 */
[----:B------:R-:W-:Y:S01]  /*7d80*/  F2FP.F16.E4M3.UNPACK_B R168, R192.H1 ;  /* 0x000000c0ffa8723e */ /* 0x000fe200030006ff */
[----:B------:R-:W-:Y:S01]  /*7d90*/  FMUL R97, R97, UR37 ;  /* 0x0000002561617c20 */ /* 0x000fe20008400000 */
[-C--:B------:R-:W-:Y:S01]  /*7da0*/  F2FP.F16.E4M3.UNPACK_B R183, R193.reuse ;  /* 0x000000c1ffb7723e */ /* 0x080fe200020006ff */
[----:B------:R-:W-:Y:S01]  /*7db0*/  FMUL R100, R100, UR37 ;  /* 0x0000002564647c20 */ /* 0x000fe20008400000 */
[----:B------:R-:W-:Y:S01]  /*7dc0*/  F2FP.F16.E4M3.UNPACK_B R181, R193.H1 ;  /* 0x000000c1ffb5723e */ /* 0x000fe200030006ff */
[----:B------:R-:W-:Y:S01]  /*7dd0*/  FMUL R101, R101, UR37 ;  /* 0x0000002565657c20 */ /* 0x000fe20008400000 */
[----:B------:R-:W-:Y:S01]  /*7de0*/  F2FP.F16.E4M3.UNPACK_B R9, R230.H1 ;  /* 0x000000e6ff09723e */ /* 0x000fe200030006ff */
[----:B------:R-:W-:Y:S01]  /*7df0*/  FMUL R72, R72, UR37 ;  /* 0x0000002548487c20 */ /* 0x000fe20008400000 */
[----:B------:R-:W-:Y:S01]  /*7e00*/  F2FP.F16.E4M3.UNPACK_B R230, R204.H1 ;  /* 0x000000ccffe6723e */ /* 0x000fe200030006ff */
[----:B------:R-:W-:Y:S01]  /*7e10*/  FMUL R73, R73, UR37 ;  /* 0x0000002549497c20 */ /* 0x000fe20008400000 */
[----:B------:R-:W-:Y:S01]  /*7e20*/  PRMT R19, R9, 0x7610, R19 ;  /* 0x0000761009137816 */ /* 0x000fe20000000013 */
[----:B------:R-:W-:Y:S01]  /*7e30*/  FMUL R76, R76, UR37 ;  /* 0x000000254c4c7c20 */ /* 0x000fe20008400000 */
[----:B------:R-:W-:Y:S01]  /*7e40*/  F2FP.F16.E4M3.UNPACK_B R8, R231 ;  /* 0x000000e7ff08723e */ /* 0x000fe200020006ff */
[----:B------:R-:W-:Y:S01]  /*7e50*/  FMUL R77, R77, UR37 ;  /* 0x000000254d4d7c20 */ /* 0x000fe20008400000 */
[----:B------:R-:W-:Y:S01]  /*7e60*/  PRMT R20, R9, 0x7632, R20 ;  /* 0x0000763209147816 */ /* 0x000fe20000000014 */
[----:B------:R-:W-:Y:S01]  /*7e70*/  FMUL R9, R175, UR37 ;  /* 0x00000025af097c20 */ /* 0x000fe20008400000 */
[----:B------:R-:W-:Y:S01]  /*7e80*/  F2FP.F16.E4M3.UNPACK_B R175, R195 ;  /* 0x000000c3ffaf723e */ /* 0x000fe200020006ff */
[----:B------:R-:W-:Y:S01]  /*7e90*/  FMUL R80, R80, UR37 ;  /* 0x0000002550507c20 */ /* 0x000fe20008400000 */
[C---:B------:R-:W-:Y:S01]  /*7ea0*/  PRMT R21, R8.reuse, 0x7610, R21 ;  /* 0x0000761008157816 */ /* 0x040fe20000000015 */
[----:B------:R-:W-:Y:S01]  /*7eb0*/  FMUL R81, R81, UR37 ;  /* 0x0000002551517c20 */ /* 0x000fe20008400000 */
[----:B------:R-:W-:Y:S01]  /*7ec0*/  PRMT R22, R8, 0x7632, R22 ;  /* 0x0000763208167816 */ /* 0x000fe20000000016 */
[----:B------:R-:W-:Y:S01]  /*7ed0*/  FMUL R8, R174, UR37 ;  /* 0x00000025ae087c20 */ /* 0x000fe20008400000 */
[----:B------:R-:W-:Y:S01]  /*7ee0*/  F2FP.F16.E4M3.UNPACK_B R174, R189.H1 ;  /* 0x000000bdffae723e */ /* 0x000fe200030006ff */
[----:B------:R-:W-:Y:S01]  /*7ef0*/  FMUL R84, R84, UR37 ;  /* 0x0000002554547c20 */ /* 0x000fe20008400000 */
[----:B------:R-:W-:Y:S01]  /*7f00*/  F2FP.F16.E4M3.UNPACK_B R246, R228 ;  /* 0x000000e4fff6723e */ /* 0x000fe200020006ff */
[----:B------:R-:W-:Y:S01]  /*7f10*/  FMUL R85, R85, UR37 ;  /* 0x0000002555557c20 */ /* 0x000fe20008400000 */
[----:B-1----:R-:W3:Y:S01]  /*7f20*/  LDL.LU R25, [R1+0xd0] ;  /* 0x0000d00001197983 */ /* 0x002ee20000300800 */
[----:B------:R-:W-:Y:S01]  /*7f30*/  F2FP.F16.E4M3.UNPACK_B R185, R231.H1 ;  /* 0x000000e7ffb9723e */ /* 0x000fe200030006ff */
[----:B------:R-:W-:Y:S01]  /*7f40*/  FMUL R56, R56, UR37 ;  /* 0x0000002538387c20 */ /* 0x000fe20008400000 */
[----:B------:R-:W-:Y:S01]  /*7f50*/  F2FP.F16.E4M3.UNPACK_B R231, R206 ;  /* 0x000000ceffe7723e */ /* 0x000fe200020006ff */
[----:B------:R1:W-:Y:S01]  /*7f60*/  STL [R1+0x2c], R26 ;  /* 0x00002c1a01007387 */ /* 0x0003e20000100800 */
[----:B------:R-:W-:Y:S01]  /*7f70*/  PRMT R206, R33, 0x7610, R206 ;  /* 0x0000761021ce7816 */ /* 0x000fe200000000ce */
[----:B------:R-:W-:Y:S01]  /*7f80*/  FMUL R57, R57, UR37 ;  /* 0x0000002539397c20 */ /* 0x000fe20008400000 */
[----:B------:R-:W-:Y:S01]  /*7f90*/  F2FP.F16.E4M3.UNPACK_B R245, R228.H1 ;  /* 0x000000e4fff5723e */ /* 0x000fe200030006ff */
[----:B------:R-:W-:Y:S01]  /*7fa0*/  FMUL R60, R60, UR37 ;  /* 0x000000253c3c7c20 */ /* 0x000fe20008400000 */
[----:B------:R-:W-:Y:S01]  /*7fb0*/  PRMT R207, R206, 0x7610, R207 ;  /* 0x00007610cecf7816 */ /* 0x000fe200000000cf */
[----:B------:R-:W-:Y:S01]  /*7fc0*/  FMUL R61, R61, UR37 ;  /* 0x000000253d3d7c20 */ /* 0x000fe20008400000 */
[----:B------:R-:W-:Y:S01]  /*7fd0*/  F2FP.F16.E4M3.UNPACK_B R228, R204 ;  /* 0x000000ccffe4723e */ /* 0x000fe200020006ff */
[----:B------:R-:W-:Y:S01]  /*7fe0*/  FMUL R64, R64, UR37 ;  /* 0x0000002540407c20 */ /* 0x000fe20008400000 */
[----:B------:R-:W-:Y:S01]  /*7ff0*/  F2FP.F16.E4M3.UNPACK_B R187, R212 ;  /* 0x000000d4ffbb723e */ /* 0x000fe200020006ff */
[----:B------:R-:W-:Y:S01]  /*8000*/  FMUL R65, R65, UR37 ;  /* 0x0000002541417c20 */ /* 0x000fe20008400000 */
[----:B------:R-:W-:Y:S01]  /*8010*/  F2FP.F16.E4M3.UNPACK_B R210, R223.H1 ;  /* 0x000000dfffd2723e */ /* 0x000fe200030006ff */
[----:B------:R-:W-:Y:S01]  /*8020*/  FMUL R68, R68, UR37 ;  /* 0x0000002544447c20 */ /* 0x000fe20008400000 */
[----:B------:R-:W-:Y:S01]  /*8030*/  F2FP.F16.E4M3.UNPACK_B R235, R216 ;  /* 0x000000d8ffeb723e */ /* 0x000fe200020006ff */
[----:B------:R-:W-:Y:S01]  /*8040*/  FMUL R69, R69, UR37 ;  /* 0x0000002545457c20 */ /* 0x000fe20008400000 */
        /* <DEDUP_REMOVED lines=8> */
[----:B------:R-:W-:Y:S01]  /*80d0*/  F2FP.F16.E4M3.UNPACK_B R186, R212.H1 ;  /* 0x000000d4ffba723e */ /* 0x000fe200030006ff */
[----:B------:R-:W-:Y:S01]  /*80e0*/  FMUL R138, R138, UR37 ;  /* 0x000000258a8a7c20 */ /* 0x000fe20008400000 */
[----:B------:R-:W-:Y:S01]  /*80f0*/  FMUL R139, R139, UR37 ;  /* 0x000000258b8b7c20 */ /* 0x000fe20008400000 */
[----:B------:R-:W-:Y:S01]  /*8100*/  FMUL R142, R142, UR37 ;  /* 0x000000258e8e7c20 */ /* 0x000fe20008400000 */
[----:B-1----:R-:W4:Y:S01]  /*8110*/  LDL.LU R26, [R1+0xcc] ;  /* 0x0000cc00011a7983 */ /* 0x002f220000300800 */
[----:B------:R-:W-:Y:S01]  /*8120*/  FMUL R143, R143, UR37 ;  /* 0x000000258f8f7c20 */ /* 0x000fe20008400000 */
[----:B------:R-:W-:Y:S01]  /*8130*/  FMUL R146, R146, UR37 ;  /* 0x0000002592927c20 */ /* 0x000fe20008400000 */
[----:B------:R-:W-:Y:S01]  /*8140*/  FMUL R147, R147, UR37 ;  /* 0x0000002593937c20 */ /* 0x000fe20008400000 */
[----:B------:R1:W-:Y:S01]  /*8150*/  STL [R1+0x24], R27 ;  /* 0x0000241b01007387 */ /* 0x0003e20000100800 */
[----:B------:R-:W-:Y:S01]  /*8160*/  FMUL R150, R150, UR37 ;  /* 0x0000002596967c20 */ /* 0x000fe20008400000 */
[----:B------:R-:W-:Y:S01]  /*8170*/  FMUL R151, R151, UR37 ;  /* 0x0000002597977c20 */ /* 0x000fe20008400000 */
[----:B------:R-:W-:Y:S01]  /*8180*/  F2FP.F16.E4M3.UNPACK_B R214, R221.H1 ;  /* 0x000000ddffd6723e */ /* 0x000fe200030006ff */
[----:B------:R-:W-:Y:S01]  /*8190*/  FMUL R122, R122, UR37 ;  /* 0x000000257a7a7c20 */ /* 0x000fe20008400000 */
[-C--:B------:R-:W-:Y:S01]  /*81a0*/  F2FP.F16.E4M3.UNPACK_B R211, R222.reuse ;  /* 0x000000deffd3723e */ /* 0x080fe200020006ff */
[----:B------:R-:W-:Y:S01]  /*81b0*/  FMUL R123, R123, UR37 ;  /* 0x000000257b7b7c20 */ /* 0x000fe20008400000 */
[----:B------:R-:W-:Y:S01]  /*81c0*/  F2FP.F16.E4M3.UNPACK_B R209, R222.H1 ;  /* 0x000000deffd1723e */ /* 0x000fe200030006ff */
[----:B------:R-:W-:Y:S01]  /*81d0*/  FMUL R126, R126, UR37 ;  /* 0x000000257e7e7c20 */ /* 0x000fe20008400000 */
[----:B------:R-:W-:Y:S01]  /*81e0*/  F2FP.F16.E4M3.UNPACK_B R208, R223 ;  /* 0x000000dfffd0723e */ /* 0x000fe200020006ff */
[----:B------:R-:W-:Y:S01]  /*81f0*/  FMUL R130, R130, UR37 ;  /* 0x0000002582827c20 */ /* 0x000fe20008400000 */
[----:B------:R-:W-:Y:S01]  /*8200*/  FMUL R131, R131, UR37 ;  /* 0x0000002583837c20 */ /* 0x000fe20008400000 */
[----:B------:R-:W-:Y:S01]  /*8210*/  FMUL R134, R134, UR37 ;  /* 0x0000002586867c20 */ /* 0x000fe20008400000 */
[----:B------:R-:W-:Y:S01]  /*8220*/  F2FP.F16.E4M3.UNPACK_B R213, R217 ;  /* 0x000000d9ffd5723e */ /* 0x000fe200020006ff */
[----:B------:R-:W-:Y:S01]  /*8230*/  FMUL R106, R106, UR37 ;  /* 0x000000256a6a7c20 */ /* 0x000fe20008400000 */
[-C--:B------:R-:W-:Y:S01]  /*8240*/  F2FP.F16.E4M3.UNPACK_B R215, R218.reuse ;  /* 0x000000daffd7723e */ /* 0x080fe200020006ff */
[----:B------:R-:W-:Y:S01]  /*8250*/  FMUL R107, R107, UR37 ;  /* 0x000000256b6b7c20 */ /* 0x000fe20008400000 */
[----:B------:R-:W-:Y:S01]  /*8260*/  F2FP.F16.E4M3.UNPACK_B R218, R218.H1 ;  /* 0x000000daffda723e */ /* 0x000fe200030006ff */
[----:B------:R-:W-:Y:S01]  /*8270*/  FMUL R110, R110, UR37 ;  /* 0x000000256e6e7c20 */ /* 0x000fe20008400000 */
[----:B------:R-:W-:Y:S01]  /*8280*/  FMUL R111, R111, UR37 ;  /* 0x000000256f6f7c20 */ /* 0x000fe20008400000 */
[----:B------:R-:W-:Y:S01]  /*8290*/  F2FP.F16.E4M3.UNPACK_B R220, R219.H1 ;  /* 0x000000dbffdc723e */ /* 0x000fe200030006ff */
[----:B------:R-:W-:Y:S01]  /*82a0*/  FMUL R114, R114, UR37 ;  /* 0x0000002572727c20 */ /* 0x000fe20008400000 */
[----:B------:R-:W-:Y:S01]  /*82b0*/  FMUL R115, R115, UR37 ;  /* 0x0000002573737c20 */ /* 0x000fe20008400000 */
[----:B------:R-:W-:Y:S01]  /*82c0*/  F2FP.F16.E4M3.UNPACK_B R222, R224.H1 ;  /* 0x000000e0ffde723e */ /* 0x000fe200030006ff */
[----:B------:R-:W-:Y:S01]  /*82d0*/  FMUL R118, R118, UR37 ;  /* 0x0000002576767c20 */ /* 0x000fe20008400000 */
[----:B------:R-:W-:Y:S01]  /*82e0*/  F2FP.F16.E4M3.UNPACK_B R221, R225 ;  /* 0x000000e1ffdd723e */ /* 0x000fe200020006ff */
[----:B------:R-:W-:Y:S01]  /*82f0*/  FMUL R119, R119, UR37 ;  /* 0x0000002577777c20 */ /* 0x000fe20008400000 */
[----:B-1----:R-:W4:Y:S01]  /*8300*/  LDL.LU R27, [R1+0xc8] ;  /* 0x0000c800011b7983 */ /* 0x002f220000300800 */
[-C--:B------:R-:W-:Y:S01]  /*8310*/  F2FP.F16.E4M3.UNPACK_B R223, R226.reuse ;  /* 0x000000e2ffdf723e */ /* 0x080fe200020006ff */
[----:B------:R-:W-:Y:S01]  /*8320*/  FMUL R98, R98, UR37 ;  /* 0x0000002562627c20 */ /* 0x000fe20008400000 */
[----:B------:R-:W-:Y:S01]  /*8330*/  F2FP.F16.E4M3.UNPACK_B R226, R226.H1 ;  /* 0x000000e2ffe2723e */ /* 0x000fe200030006ff */
[----:B------:R1:W-:Y:S01]  /*8340*/  STL [R1+0x1c], R28 ;  /* 0x00001c1c01007387 */ /* 0x0003e20000100800 */
        /* <DEDUP_REMOVED lines=26> */
[----:B-1----:R-:W4:Y:S01]  /*84f0*/  LDL.LU R28, [R1+0xc4] ;  /* 0x0000c400011c7983 */ /* 0x002f220000300800 */
[----:B------:R-:W-:Y:S01]  /*8500*/  FMUL R55, R55, UR37 ;  /* 0x0000002537377c20 */ /* 0x000fe20008400000 */
[----:B------:R-:W-:Y:S01]  /*8510*/  F2FP.F16.E4M3.UNPACK_B R212, R216.H1 ;  /* 0x000000d8ffd4723e */ /* 0x000fe200030006ff */
[----:B------:R-:W-:Y:S01]  /*8520*/  BSSY.RECONVERGENT B0, `(.L_x_116) ;  /* 0x00002ab000007945 */ /* 0x000fe20003800200 */
[----:B------:R1:W-:Y:S01]  /*8530*/  STL [R1+0x14], R29 ;  /* 0x0000141d01007387 */ /* 0x0003e20000100800 */
[----:B------:R-:W-:Y:S02]  /*8540*/  F2FP.F16.E4M3.UNPACK_B R216, R217.H1 ;  /* 0x000000d9ffd8723e */ /* 0x000fe400030006ff */
[----:B------:R-:W-:Y:S02]  /*8550*/  F2FP.F16.E4M3.UNPACK_B R217, R219 ;  /* 0x000000dbffd9723e */ /* 0x000fe400020006ff */
[----:B------:R-:W-:Y:S02]  /*8560*/  F2FP.F16.E4M3.UNPACK_B R219, R224 ;  /* 0x000000e0ffdb723e */ /* 0x000fe400020006ff */
[----:B------:R-:W-:Y:S02]  /*8570*/  F2FP.F16.E4M3.UNPACK_B R224, R225.H1 ;  /* 0x000000e1ffe0723e */ /* 0x000fe400030006ff */
[-C--:B------:R-:W-:Y:S02]  /*8580*/  F2FP.F16.E4M3.UNPACK_B R225, R227.reuse ;  /* 0x000000e3ffe1723e */ /* 0x080fe400020006ff */
[----:B------:R-:W-:Y:S01]  /*8590*/  F2FP.F16.E4M3.UNPACK_B R227, R227.H1 ;  /* 0x000000e3ffe3723e */ /* 0x000fe200030006ff */
[----:B-1----:R-:W4:Y:S04]  /*85a0*/  LDL.LU R29, [R1+0xc0] ;  /* 0x0000c000011d7983 */ /* 0x002f280000300800 */
[----:B------:R1:W-:Y:S04]  /*85b0*/  STL [R1+0x10], R30 ;  /* 0x0000101e01007387 */ /* 0x0003e80000100800 */
[----:B-1----:R-:W4:Y:S04]  /*85c0*/  LDL.LU R30, [R1+0xbc] ;  /* 0x0000bc00011e7983 */ /* 0x002f280000300800 */
[----:B------:R1:W-:Y:S04]  /*85d0*/  STL [R1+0xc], R31 ;  /* 0x00000c1f01007387 */ /* 0x0003e80000100800 */
[----:B-1----:R-:W4:Y:S04]  /*85e0*/  LDL.LU R31, [R1+0xb8] ;  /* 0x0000b800011f7983 */ /* 0x002f280000300800 */
[----:B------:R1:W-:Y:S04]  /*85f0*/  STL [R1+0x8], R32 ;  /* 0x0000082001007387 */ /* 0x0003e80000100800 */
[----:B-1----:R-:W4:Y:S04]  /*8600*/  LDL.LU R32, [R1+0xb4] ;  /* 0x0000b40001207983 */ /* 0x002f280000300800 */
[----:B------:R1:W-:Y:S04]  /*8610*/  STL.S16 [R1], R18 ;  /* 0x0000001201007387 */ /* 0x0003e80000100600 */
[----:B------:R1:W-:Y:S04]  /*8620*/  STL [R1+0x4], R23 ;  /* 0x0000041701007387 */ /* 0x0003e80000100800 */
[----:B------:R-:W4:Y:S04]  /*8630*/  LDL.LU R33, [R1+0xb0] ;  /* 0x0000b00001217983 */ /* 0x000f280000300800 */
[----:B------:R-:W4:Y:S01]  /*8640*/  LDL.LU R34, [R1+0xac] ;  /* 0x0000ac0001227983 */ /* 0x000f220000300800 */
[----:B-1----:R-:W-:Y:S01]  /*8650*/  FMUL R18, R152, UR37 ;  /* 0x0000002598127c20 */ /* 0x002fe20008400000 */
[----:B------:R-:W-:Y:S01]  /*8660*/  PRMT R152, R19, 0x7610, R152 ;  /* 0x0000761013987816 */ /* 0x000fe20000000098 */
[----:B------:R-:W-:Y:S01]  /*8670*/  FMUL R19, R153, UR37 ;  /* 0x0000002599137c20 */ /* 0x000fe20008400000 */
        /* <DEDUP_REMOVED lines=8> */
[----:B------:R-:W-:Y:S01]  /*8700*/  FMUL R22, R156, UR37 ;  /* 0x000000259c167c20 */ /* 0x000fe20008400000 */
[----:B------:R-:W-:Y:S01]  /*8710*/  PRMT R158, R153, 0x7610, R158 ;  /* 0x00007610999e7816 */ /* 0x000fe2000000009e */
[----:B------:R-:W-:Y:S01]  /*8720*/  FMUL R156, R162, UR37 ;  /* 0x00000025a29c7c20 */ /* 0x000fe20008400000 */
        /* <DEDUP_REMOVED lines=14> */
[--C-:B------:R-:W-:Y:S01]  /*8810*/  HADD2.F32 R163, -RZ, R246.reuse.H0_H0 ;  /* 0x200000f6ffa37230 */ /* 0x100fe20000004100 */
[----:B------:R-:W-:Y:S01]  /*8820*/  PRMT R201, R162, 0x7610, R201 ;  /* 0x00007610a2c97816 */ /* 0x000fe200000000c9 */
[----:B------:R-:W-:Y:S01]  /*8830*/  HADD2.F32 R162, -RZ, R246.H1_H1 ;  /* 0x300000f6ffa27230 */ /* 0x000fe20000004100 */
[----:B------:R-:W-:Y:S01]  /*8840*/  PRMT R200, R165, 0x7610, R200 ;  /* 0x00007610a5c87816 */ /* 0x000fe200000000c8 */
[--C-:B------:R-:W-:Y:S02]  /*8850*/  HADD2.F32 R165, -RZ, R245.reuse.H0_H0 ;  /* 0x200000f5ffa57230 */ /* 0x100fe40000004100 */
[----:B------:R-:W-:Y:S01]  /*8860*/  FMUL R161, R167, UR37 ;  /* 0x00000025a7a17c20 */ /* 0x000fe20008400000 */
[----:B------:R-:W-:Y:S01]  /*8870*/  HADD2.F32 R166, -RZ, R166.H0_H0 ;  /* 0x200000a6ffa67230 */ /* 0x000fe20000004100 */
[----:B------:R-:W-:Y:S01]  /*8880*/  PRMT R167, R164, 0x7610, R167 ;  /* 0x00007610a4a77816 */ /* 0x000fe200000000a7 */
[----:B------:R-:W-:Y:S02]  /*8890*/  HADD2.F32 R164, -RZ, R245.H1_H1 ;  /* 0x300000f5ffa47230 */ /* 0x000fe40000004100 */
[----:B------:R-:W-:Y:S01]  /*88a0*/  FFMA R0, R163, UR45, R0 ;  /* 0x0000002da3007c23 */ /* 0x000fe20008000000 */
[----:B------:R-:W-:Y:S01]  /*88b0*/  FFMA R3, R162, UR45, R3 ;  /* 0x0000002da2037c23 */ /* 0x000fe20008000003 */
[----:B------:R-:W-:Y:S01]  /*88c0*/  PRMT R162, R35, 0x7610, R162 ;  /* 0x0000761023a27816 */ /* 0x000fe200000000a2 */
[----:B------:R-:W-:Y:S01]  /*88d0*/  HADD2.F32 R167, -RZ, R167.H0_H0 ;  /* 0x200000a7ffa77230 */ /* 0x000fe20000004100 */
[----:B------:R-:W4:Y:S01]  /*88e0*/  LDL.LU R35, [R1+0xa8] ;  /* 0x0000a80001237983 */ /* 0x000f220000300800 */
[----:B------:R-:W-:Y:S01]  /*88f0*/  FFMA R4, R165, UR45, R4 ;  /* 0x0000002da5047c23 */ /* 0x000fe20008000004 */
[----:B------:R-:W-:Y:S01]  /*8900*/  FFMA R5, R164, UR45, R5 ;  /* 0x0000002da4057c23 */ /* 0x000fe20008000005 */
[----:B------:R-:W-:Y:S02]  /*8910*/  PRMT R164, R36, 0x7610, R164 ;  /* 0x0000761024a47816 */ /* 0x000fe400000000a4 */
[----:B------:R-:W4:Y:S01]  /*8920*/  LDL.LU R36, [R1+0xa4] ;  /* 0x0000a40001247983 */ /* 0x000f220000300800 */
[----:B------:R-:W-:Y:S02]  /*8930*/  PRMT R165, R37, 0x7610, R165 ;  /* 0x0000761025a57816 */ /* 0x000fe400000000a5 */
[----:B------:R-:W-:Y:S01]  /*8940*/  HADD2.F32 R164, -RZ, R164.H0_H0 ;  /* 0x200000a4ffa47230 */ /* 0x000fe20000004100 */
[----:B------:R-:W4:Y:S01]  /*8950*/  LDL.LU R37, [R1+0xa0] ;  /* 0x0000a00001257983 */ /* 0x000f220000300800 */
[----:B------:R-:W-:Y:S01]  /*8960*/  F2FP.F16.E4M3.UNPACK_B R245, R196 ;  /* 0x000000c4fff5723e */ /* 0x000fe200020006ff */
[----:B------:R-:W-:Y:S01]  /*8970*/  HADD2.F32 R165, -RZ, R165.H0_H0 ;  /* 0x200000a5ffa57230 */ /* 0x000fe20000004100 */
[----:B------:R-:W-:Y:S01]  /*8980*/  PRMT R196, R184, 0x7610, R196 ;  /* 0x00007610b8c47816 */ /* 0x000fe200000000c4 */
[----:B------:R-:W4:Y:S01]  /*8990*/  LDL.LU R38, [R1+0x9c] ;  /* 0x00009c0001267983 */ /* 0x000f220000300800 */
[----:B------:R-:W-:Y:S02]  /*89a0*/  PRMT R163, R198, 0x7610, R163 ;  /* 0x00007610c6a37816 */ /* 0x000fe400000000a3 */
[----:B------:R-:W-:Y:S01]  /*89b0*/  F2FP.F16.E4M3.UNPACK_B R246, R197 ;  /* 0x000000c5fff6723e */ /* 0x000fe200020006ff */
[----:B------:R-:W4:Y:S01]  /*89c0*/  LDL.LU R39, [R1+0x98] ;  /* 0x0000980001277983 */ /* 0x000f220000300800 */
[----:B------:R-:W-:Y:S02]  /*89d0*/  PRMT R197, R162, 0x7610, R197 ;  /* 0x00007610a2c57816 */ /* 0x000fe400000000c5 */
[----:B------:R-:W-:Y:S01]  /*89e0*/  F2FP.SATFINITE.E4M3.F32.PACK_AB_MERGE_C R162, R5, R4, RZ ;  /* 0x0000000405a2723e */ /* 0x000fe200048070ff */
[----:B------:R-:W2:Y:S01]  /*89f0*/  LDL.LU R184, [R1+0x94] ;  /* 0x0000940001b87983 */ /* 0x000ea20000300800 */
[----:B------:R-:W-:Y:S01]  /*8a00*/  FMUL R4, R104, UR37 ;  /* 0x0000002568047c20 */ /* 0x000fe20008400000 */
[----:B------:R-:W-:Y:S01]  /*8a10*/  FMUL R104, R108, UR37 ;  /* 0x000000256c687c20 */ /* 0x000fe20008400000 */
[----:B------:R-:W-:Y:S01]  /*8a20*/  FMUL R108, R112, UR37 ;  /* 0x00000025706c7c20 */ /* 0x000fe20008400000 */
[----:B------:R-:W3:Y:S01]  /*8a30*/  LDL.LU.S16 R198, [R1+0x46] ;  /* 0x0000460001c67983 */ /* 0x000ee20000300600 */
[----:B------:R-:W-:Y:S01]  /*8a40*/  FMUL R112, R116, UR37 ;  /* 0x0000002574707c20 */ /* 0x000fe20008400000 */
[----:B------:R-:W-:Y:S01]  /*8a50*/  PRMT R204, R197, 0x7610, R204 ;  /* 0x00007610c5cc7816 */ /* 0x000fe200000000cc */
[----:B------:R-:W-:Y:S01]  /*8a60*/  FMUL R5, R105, UR37 ;  /* 0x0000002569057c20 */ /* 0x000fe20008400000 */
[----:B------:R-:W4:Y:S01]  /*8a70*/  LDL R188, [R1+0x50] ;  /* 0x0000500001bc7983 */ /* 0x000f220000100800 */
[----:B------:R-:W-:Y:S01]  /*8a80*/  PRMT R199, R196, 0x7610, R199 ;  /* 0x00007610c4c77816 */ /* 0x000fe200000000c7 */
[----:B------:R-:W-:Y:S01]  /*8a90*/  FMUL R105, R109, UR37 ;  /* 0x000000256d697c20 */ /* 0x000fe20008400000 */
[----:B------:R-:W-:Y:S01]  /*8aa0*/  PRMT R205, R204, 0x7610, R205 ;  /* 0x00007610cccd7816 */ /* 0x000fe200000000cd */
[----:B------:R-:W4:Y:S01]  /*8ab0*/  LDL R189, [R1+0x54] ;  /* 0x0000540001bd7983 */ /* 0x000f220000100800 */
[----:B------:R-:W-:Y:S01]  /*8ac0*/  FMUL R109, R113, UR37 ;  /* 0x00000025716d7c20 */ /* 0x000fe20008400000 */
[----:B------:R-:W-:Y:S01]  /*8ad0*/  FMUL R113, R117, UR37 ;  /* 0x0000002575717c20 */ /* 0x000fe20008400000 */
[----:B------:R-:W-:Y:S01]  /*8ae0*/  HADD2.F32 R117, -RZ, R163.H0_H0 ;  /* 0x200000a3ff757230 */ /* 0x000fe20000004100 */
[----:B------:R-:W-:Y:S01]  /*8af0*/  STL.64 [R1+0x78], R90 ;  /* 0x0000785a01007387 */ /* 0x000fe20000100a00 */
[----:B------:R-:W-:Y:S02]  /*8b00*/  HADD2.F32 R163, -RZ, R203.H0_H0 ;  /* 0x200000cbffa37230 */ /* 0x000fe40000004100 */
[----:B------:R-:W-:Y:S02]  /*8b10*/  HADD2.F32 R193, -RZ, R205.H0_H0 ;  /* 0x200000cdffc17230 */ /* 0x000fe40000004100 */
[----:B------:R-:W-:Y:S01]  /*8b20*/  FFMA R6, R117, UR45, R6 ;  /* 0x0000002d75067c23 */ /* 0x000fe20008000006 */
[----:B------:R-:W-:Y:S01]  /*8b30*/  HADD2.F32 R117, -RZ, R201.H0_H0 ;  /* 0x200000c9ff757230 */ /* 0x000fe20000004100 */
[----:B------:R-:W-:Y:S06]  /*8b40*/  STL.64 [R1+0x70], R88 ;  /* 0x0000705801007387 */ /* 0x000fec0000100a00 */
[----:B------:R-:W-:Y:S06]  /*8b50*/  STL.64 [R1+0x88], R94 ;  /* 0x0000885e01007387 */ /* 0x000fec0000100a00 */
[----:B------:R1:W-:Y:S02]  /*8b60*/  STL.64 [R1+0x80], R92 ;  /* 0x0000805c01007387 */ /* 0x0003e40000100a00 */
[----:B-1----:R-:W-:Y:S01]  /*8b70*/  F2FP.SATFINITE.E4M3.F32.PACK_AB_MERGE_C R92, R3, R0, R162 ;  /* 0x00000000035c723e */ /* 0x002fe200048070a2 */
[----:B------:R-:W-:Y:S02]  /*8b80*/  HADD2.F32 R162, -RZ, R202.H0_H0 ;  /* 0x200000caffa27230 */ /* 0x000fe40000004100 */
[----:B---3--:R-:W-:Y:S01]  /*8b90*/  HADD2.F32 R116, -RZ, R198.H0_H0 ;  /* 0x200000c6ff747230 */ /* 0x008fe20000004100 */
[----:B--2---:R-:W-:Y:S01]  /*8ba0*/  R2UR UR4, R184 ;  /* 0x00000000b80472ca */ /* 0x004fe200000e0000 */
[----:B------:R-:W-:Y:S01]  /*8bb0*/  HADD2.F32 R184, -RZ, R187.H1_H1 ;  /* 0x300000bbffb87230 */ /* 0x000fe20000004100 */
[----:B------:R-:W2:Y:S01]  /*8bc0*/  LDL.LU.S16 R198, [R1+0x42] ;  /* 0x0000420001c67983 */ /* 0x000ea20000300600 */
[----:B----4-:R-:W-:Y:S01]  /*8bd0*/  R2UR UR6, R188 ;  /* 0x00000000bc0672ca */ /* 0x010fe200000e0000 */
[----:B------:R-:W-:Y:S01]  /*8be0*/  FFMA R7, R116, UR45, R7 ;  /* 0x0000002d74077c23 */ /* 0x000fe20008000007 */
[----:B------:R-:W-:Y:S01]  /*8bf0*/  HADD2.F32 R116, -RZ, R200.H0_H0 ;  /* 0x200000c8ff747230 */ /* 0x000fe20000004100 */
[----:B------:R-:W3:Y:S01]  /*8c00*/  LDL.S16 R197, [R1+0x38] ;  /* 0x0000380001c57983 */ /* 0x000ee20000100600 */
[----:B------:R-:W-:Y:S01]  /*8c10*/  FFMA R8, R163, UR45, R8 ;  /* 0x0000002da3087c23 */ /* 0x000fe20008000008 */
[--C-:B------:R-:W-:Y:S02]  /*8c20*/  HADD2.F32 R163, -RZ, R185.reuse.H0_H0 ;  /* 0x200000b9ffa37230 */ /* 0x100fe40000004100 */
[----:B------:R-:W-:Y:S01]  /*8c30*/  FFMA R9, R162, UR45, R9 ;  /* 0x0000002da2097c23 */ /* 0x000fe20008000009 */
[----:B------:R-:W-:Y:S01]  /*8c40*/  HADD2.F32 R162, -RZ, R185.H1_H1 ;  /* 0x300000b9ffa27230 */ /* 0x000fe20000004100 */
[----:B------:R-:W4:Y:S01]  /*8c50*/  LDL.LU.S16 R196, [R1+0x3a] ;  /* 0x00003a0001c47983 */ /* 0x000f220000300600 */
[----:B------:R-:W-:Y:S02]  /*8c60*/  HADD2.F32 R185, -RZ, R187.H0_H0 ;  /* 0x200000bbffb97230 */ /* 0x000fe40000004100 */
[----:B------:R-:W-:Y:S01]  /*8c70*/  FFMA R10, R165, UR45, R10 ;  /* 0x0000002da50a7c23 */ /* 0x000fe2000800000a */
[----:B------:R-:W-:Y:S01]  /*8c80*/  HADD2.F32 R165, -RZ, R199.H0_H0 ;  /* 0x200000c7ffa57230 */ /* 0x000fe20000004100 */
[----:B------:R-:W4:Y:S01]  /*8c90*/  LDL.S16 R203, [R1+0x30] ;  /* 0x0000300001cb7983 */ /* 0x000f220000100600 */
[--C-:B------:R-:W-:Y:S02]  /*8ca0*/  HADD2.F32 R187, -RZ, R186.reuse.H0_H0 ;  /* 0x200000baffbb7230 */ /* 0x100fe40000004100 */
[----:B------:R-:W-:Y:S01]  /*8cb0*/  FFMA R11, R164, UR45, R11 ;  /* 0x0000002da40b7c23 */ /* 0x000fe2000800000b */
[----:B------:R-:W-:Y:S01]  /*8cc0*/  HADD2.F32 R186, -RZ, R186.H1_H1 ;  /* 0x300000baffba7230 */ /* 0x000fe20000004100 */
[----:B------:R-:W4:Y:S01]  /*8cd0*/  LDL.LU.S16 R202, [R1+0x32] ;  /* 0x0000320001ca7983 */ /* 0x000f220000300600 */
[----:B------:R-:W-:Y:S01]  /*8ce0*/  F2FP.SATFINITE.E4M3.F32.PACK_AB_MERGE_C R8, R9, R8, RZ ;  /* 0x000000080908723e */ /* 0x000fe200048070ff */
[----:B------:R-:W-:Y:S01]  /*8cf0*/  FFMA R12, R117, UR45, R12 ;  /* 0x0000002d750c7c23 */ /* 0x000fe2000800000c */
[----:B------:R-:W-:Y:S01]  /*8d00*/  FFMA R13, R166, UR45, R13 ;  /* 0x0000002da60d7c23 */ /* 0x000fe2000800000d */
[----:B------:R-:W4:Y:S01]  /*8d10*/  LDL.S16 R201, [R1+0x28] ;  /* 0x0000280001c97983 */ /* 0x000f220000100600 */
[----:B------:R-:W-:Y:S01]  /*8d20*/  FFMA R14, R167, UR45, R14 ;  /* 0x0000002da70e7c23 */ /* 0x000fe2000800000e */
[----:B------:R-:W-:Y:S02]  /*8d30*/  HADD2.F32 R167, -RZ, R207.H0_H0 ;  /* 0x200000cfffa77230 */ /* 0x000fe40000004100 */
[----:B------:R-:W-:Y:S01]  /*8d40*/  FFMA R15, R116, UR45, R15 ;  /* 0x0000002d740f7c23 */ /* 0x000fe2000800000f */
[----:B------:R-:W4:Y:S01]  /*8d50*/  LDL.LU.S16 R200, [R1+0x2a] ;  /* 0x00002a0001c87983 */ /* 0x000f220000300600 */
[----:B------:R-:W-:Y:S01]  /*8d60*/  F2FP.SATFINITE.E4M3.F32.PACK_AB_MERGE_C R12, R13, R12, RZ ;  /* 0x0000000c0d0c723e */ /* 0x000fe200048070ff */
[----:B------:R-:W-:Y:S01]  /*8d70*/  FFMA R16, R163, UR45, R16 ;  /* 0x0000002da3107c23 */ /* 0x000fe20008000010 */
[----:B------:R-:W-:Y:S01]  /*8d80*/  FFMA R17, R162, UR45, R17 ;  /* 0x0000002da2117c23 */ /* 0x000fe20008000011 */
[----:B------:R-:W4:Y:S01]  /*8d90*/  LDL.LU.S16 R206, [R1+0x22] ;  /* 0x0000220001ce7983 */ /* 0x000f220000300600 */
[----:B------:R-:W-:Y:S01]  /*8da0*/  FFMA R18, R185, UR45, R18 ;  /* 0x0000002db9127c23 */ /* 0x000fe20008000012 */
[----:B------:R-:W-:Y:S01]  /*8db0*/  FFMA R19, R184, UR45, R19 ;  /* 0x0000002db8137c23 */ /* 0x000fe20008000013 */
[----:B------:R-:W-:Y:S01]  /*8dc0*/  R2UR UR5, R189 ;  /* 0x00000000bd0572ca */ /* 0x000fe200000e0000 */
[----:B------:R-:W4:Y:S01]  /*8dd0*/  LDL.LU.S16 R204, [R1+0x1a] ;  /* 0x00001a0001cc7983 */ /* 0x000f220000300600 */
[----:B------:R-:W-:Y:S01]  /*8de0*/  F2FP.SATFINITE.E4M3.F32.PACK_AB_MERGE_C R16, R17, R16, RZ ;  /* 0x000000101110723e */ /* 0x000fe200048070ff */
[----:B------:R-:W-:Y:S01]  /*8df0*/  FFMA R20, R187, UR45, R20 ;  /* 0x0000002dbb147c23 */ /* 0x000fe20008000014 */
[----:B------:R-:W-:Y:S01]  /*8e00*/  FFMA R21, R186, UR45, R21 ;  /* 0x0000002dba157c23 */ /* 0x000fe20008000015 */
[----:B------:R-:W4:Y:S01]  /*8e10*/  LDL.S16 R93, [R1+0x3c] ;  /* 0x00003c00015d7983 */ /* 0x000f220000100600 */
[----:B------:R-:W-:Y:S01]  /*8e20*/  FFMA R22, R165, UR45, R22 ;  /* 0x0000002da5167c23 */ /* 0x000fe20008000016 */
[----:B------:R-:W-:Y:S01]  /*8e30*/  FMUL R24, R24, UR37 ;  /* 0x0000002518187c20 */ /* 0x000fe20008400000 */
[----:B------:R-:W-:Y:S01]  /*8e40*/  FMUL R25, R25, UR37 ;  /* 0x0000002519197c20 */ /* 0x000fe20008400000 */
[----:B------:R-:W4:Y:S01]  /*8e50*/  LDL.LU.S16 R194, [R1+0x3e] ;  /* 0x00003e0001c27983 */ /* 0x000f220000300600 */
[----:B------:R-:W-:Y:S01]  /*8e60*/  F2FP.SATFINITE.E4M3.F32.PACK_AB_MERGE_C R20, R21, R20, RZ ;  /* 0x000000141514723e */ /* 0x000fe200048070ff */
[----:B------:R-:W-:Y:S02]  /*8e70*/  HADD2.F32 R21, -RZ, R168.H0_H0 ;  /* 0x200000a8ff157230 */ /* 0x000fe40000004100 */
[----:B------:R-:W-:Y:S01]  /*8e80*/  FMUL R28, R28, UR37 ;  /* 0x000000251c1c7c20 */ /* 0x000fe20008400000 */
[----:B------:R-:W4:Y:S01]  /*8e90*/  LDL.S16 R195, [R1+0x34] ;  /* 0x0000340001c37983 */ /* 0x000f220000100600 */
[----:B------:R-:W-:Y:S01]  /*8ea0*/  UIADD3 UR5, UPT, UPT, UR5, 0xb0, URZ ;  /* 0x000000b005057890 */ /* 0x000fe2000fffe0ff */
[----:B------:R-:W-:Y:S01]  /*8eb0*/  FMUL R29, R29, UR37 ;  /* 0x000000251d1d7c20 */ /* 0x000fe20008400000 */
[----:B------:R-:W-:Y:S01]  /*8ec0*/  FMUL R32, R32, UR37 ;  /* 0x0000002520207c20 */ /* 0x000fe20008400000 */
[----:B------:R-:W4:Y:S01]  /*8ed0*/  LDL.LU.S16 R94, [R1+0x36] ;  /* 0x00003600015e7983 */ /* 0x000f220000300600 */
[----:B------:R-:W-:Y:S01]  /*8ee0*/  ULOP3.LUT UR5, UR5, 0xfefffff8, URZ, 0xc0, !UPT ;  /* 0xfefffff805057892 */ /* 0x000fe2000f8ec0ff */
[----:B------:R-:W-:Y:S01]  /*8ef0*/  FMUL R33, R33, UR37 ;  /* 0x0000002521217c20 */ /* 0x000fe20008400000 */
[----:B------:R-:W-:Y:S01]  /*8f00*/  FMUL R36, R36, UR37 ;  /* 0x0000002524247c20 */ /* 0x000fe20008400000 */
[----:B------:R-:W4:Y:S01]  /*8f10*/  LDL.S16 R95, [R1+0x2c] ;  /* 0x00002c00015f7983 */ /* 0x000f220000100600 */
        /* <DEDUP_REMOVED lines=9> */
[----:B--2---:R-:W-:Y:S02]  /*8fb0*/  HADD2.F32 R188, -RZ, R198.H0_H0 ;  /* 0x200000c6ffbc7230 */ /* 0x004fe40000004100 */
[----:B---3--:R-:W-:Y:S03]  /*8fc0*/  HADD2.F32 R189, -RZ, R197.H0_H0 ;  /* 0x200000c5ffbd7230 */ /* 0x008fe60000004100 */
[----:B------:R-:W-:Y:S01]  /*8fd0*/  FFMA R23, R188, UR45, R23 ;  /* 0x0000002dbc177c23 */ /* 0x000fe20008000017 */
[----:B----4-:R-:W-:Y:S02]  /*8fe0*/  HADD2.F32 R164, -RZ, R196.H0_H0 ;  /* 0x200000c4ffa47230 */ /* 0x010fe40000004100 */
[----:B------:R-:W-:Y:S01]  /*8ff0*/  FFMA R152, R189, UR45, R152 ;  /* 0x0000002dbd987c23 */ /* 0x000fe20008000098 */
[----:B------:R-:W2:Y:S01]  /*9000*/  LDL.LU.S16 R196, [R1+0x2e] ;  /* 0x00002e0001c47983 */ /* 0x000ea20000300600 */
[----:B------:R-:W-:Y:S02]  /*9010*/  HADD2.F32 R117, -RZ, R203.H0_H0 ;  /* 0x200000cbff757230 */ /* 0x000fe40000004100 */
[----:B------:R-:W-:Y:S01]  /*9020*/  FFMA R153, R164, UR45, R153 ;  /* 0x0000002da4997c23 */ /* 0x000fe20008000099 */
[----:B------:R-:W3:Y:S01]  /*9030*/  LDL.S16 R197, [R1+0x24] ;  /* 0x0000240001c57983 */ /* 0x000ee20000100600 */
[----:B------:R-:W-:Y:S02]  /*9040*/  HADD2.F32 R190, -RZ, R202.H0_H0 ;  /* 0x200000caffbe7230 */ /* 0x000fe40000004100 */
[----:B------:R-:W-:Y:S01]  /*9050*/  FFMA R154, R117, UR45, R154 ;  /* 0x0000002d759a7c23 */ /* 0x000fe2000800009a */
[----:B------:R-:W4:Y:S01]  /*9060*/  LDL.LU.S16 R88, [R1+0x26] ;  /* 0x0000260001587983 */ /* 0x000f220000300600 */
[----:B------:R-:W-:Y:S01]  /*9070*/  F2FP.SATFINITE.E4M3.F32.PACK_AB_MERGE_C R152, R153, R152, RZ ;  /* 0x000000989998723e */ /* 0x000fe200048070ff */
[----:B------:R-:W-:Y:S02]  /*9080*/  HADD2.F32 R191, -RZ, R201.H0_H0 ;  /* 0x200000c9ffbf7230 */ /* 0x000fe40000004100 */
[----:B------:R-:W-:Y:S01]  /*9090*/  FFMA R155, R190, UR45, R155 ;  /* 0x0000002dbe9b7c23 */ /* 0x000fe2000800009b */
[----:B------:R-:W-:Y:S01]  /*90a0*/  HADD2.F32 R190, -RZ, R214.H1_H1 ;  /* 0x300000d6ffbe7230 */ /* 0x000fe20000004100 */
[----:B------:R-:W4:Y:S01]  /*90b0*/  LDL.S16 R89, [R1+0x1c] ;  /* 0x00001c0001597983 */ /* 0x000f220000100600 */
[----:B------:R-:W-:Y:S02]  /*90c0*/  HADD2.F32 R166, -RZ, R200.H0_H0 ;  /* 0x200000c8ffa67230 */ /* 0x000fe40000004100 */
[----:B------:R-:W-:Y:S01]  /*90d0*/  FFMA R156, R191, UR45, R156 ;  /* 0x0000002dbf9c7c23 */ /* 0x000fe2000800009c */
[----:B------:R-:W-:Y:S01]  /*90e0*/  HADD2.F32 R191, -RZ, R211.H0_H0 ;  /* 0x200000d3ffbf7230 */ /* 0x000fe20000004100 */
[----:B------:R-:W4:Y:S01]  /*90f0*/  LDL.LU.S16 R198, [R1+0x1e] ;  /* 0x00001e0001c67983 */ /* 0x000f220000300600 */
[----:B------:R-:W-:Y:S02]  /*9100*/  HADD2.F32 R192, -RZ, R206.H0_H0 ;  /* 0x200000ceffc07230 */ /* 0x000fe40000004100 */
[----:B------:R-:W-:Y:S01]  /*9110*/  FFMA R157, R166, UR45, R157 ;  /* 0x0000002da69d7c23 */ /* 0x000fe2000800009d */
[----:B------:R-:W-:Y:S01]  /*9120*/  HADD2.F32 R166, -RZ, R209.H1_H1 ;  /* 0x300000d1ffa67230 */ /* 0x000fe20000004100 */
[----:B------:R-:W4:Y:S01]  /*9130*/  LDL.S16 R199, [R1+0x14] ;  /* 0x0000140001c77983 */ /* 0x000f220000100600 */
[----:B------:R-:W-:Y:S02]  /*9140*/  HADD2.F32 R116, -RZ, R204.H0_H0 ;  /* 0x200000ccff747230 */ /* 0x000fe40000004100 */
[----:B------:R-:W-:Y:S01]  /*9150*/  FFMA R158, R167, UR45, R158 ;  /* 0x0000002da79e7c23 */ /* 0x000fe2000800009e */
[--C-:B------:R-:W-:Y:S01]  /*9160*/  HADD2.F32 R167, -RZ, R208.reuse.H0_H0 ;  /* 0x200000d0ffa77230 */ /* 0x100fe20000004100 */
[----:B------:R-:W4:Y:S01]  /*9170*/  LDL.LU.S16 R90, [R1+0x16] ;  /* 0x00001600015a7983 */ /* 0x000f220000300600 */
[----:B------:R-:W-:Y:S02]  /*9180*/  HADD2.F32 R163, -RZ, R93.H0_H0 ;  /* 0x2000005dffa37230 */ /* 0x000fe40000004100 */
[----:B------:R-:W-:Y:S01]  /*9190*/  FFMA R159, R192, UR45, R159 ;  /* 0x0000002dc09f7c23 */ /* 0x000fe2000800009f */
[----:B------:R-:W-:Y:S01]  /*91a0*/  HADD2.F32 R208, -RZ, R208.H1_H1 ;  /* 0x300000d0ffd07230 */ /* 0x000fe20000004100 */
[----:B------:R-:W4:Y:S01]  /*91b0*/  LDL.S16 R91, [R1+0x10] ;  /* 0x00001000015b7983 */ /* 0x000f220000100600 */
[----:B------:R-:W-:Y:S02]  /*91c0*/  HADD2.F32 R194, -RZ, R194.H0_H0 ;  /* 0x200000c2ffc27230 */ /* 0x000fe40000004100 */
[----:B------:R-:W-:Y:S01]  /*91d0*/  FFMA R160, R193, UR45, R160 ;  /* 0x0000002dc1a07c23 */ /* 0x000fe200080000a0 */
[----:B------:R-:W-:Y:S01]  /*91e0*/  HADD2.F32 R192, -RZ, R210.H1_H1 ;  /* 0x300000d2ffc07230 */ /* 0x000fe20000004100 */
[----:B------:R-:W4:Y:S01]  /*91f0*/  LDL.LU.S16 R200, [R1+0x12] ;  /* 0x0000120001c87983 */ /* 0x000f220000300600 */
[----:B------:R-:W-:Y:S02]  /*9200*/  HADD2.F32 R195, -RZ, R195.H0_H0 ;  /* 0x200000c3ffc37230 */ /* 0x000fe40000004100 */
[----:B------:R-:W-:Y:S01]  /*9210*/  FFMA R161, R116, UR45, R161 ;  /* 0x0000002d74a17c23 */ /* 0x000fe200080000a1 */
[----:B------:R-:W-:Y:S01]  /*9220*/  HADD2.F32 R193, -RZ, R235.H0_H0 ;  /* 0x200000ebffc17230 */ /* 0x000fe20000004100 */
[----:B------:R-:W4:Y:S01]  /*9230*/  LDL.S16 R201, [R1+0xc] ;  /* 0x00000c0001c97983 */ /* 0x000f220000100600 */
[----:B------:R-:W-:Y:S01]  /*9240*/  HADD2.F32 R162, -RZ, R94.H0_H0 ;  /* 0x2000005effa27230 */ /* 0x000fe20000004100 */
[----:B------:R-:W-:Y:S01]  /*9250*/  F2FP.SATFINITE.E4M3.F32.PACK_AB_MERGE_C R93, R7, R6, R8 ;  /* 0x00000006075d723e */ /* 0x000fe20004807008 */
[----:B------:R-:W-:Y:S01]  /*9260*/  HADD2.F32 R153, -RZ, R179.H0_H0 ;  /* 0x200000b3ff997230 */ /* 0x000fe20000004100 */
[----:B------:R-:W4:Y:S01]  /*9270*/  LDL.LU.S16 R203, [R1+0xe] ;  /* 0x00000e0001cb7983 */ /* 0x000f220000300600 */
[----:B------:R-:W-:Y:S01]  /*9280*/  HADD2.F32 R185, -RZ, R95.H0_H0 ;  /* 0x2000005fffb97230 */ /* 0x000fe20000004100 */
[----:B------:R-:W-:Y:S01]  /*9290*/  F2FP.SATFINITE.E4M3.F32.PACK_AB_MERGE_C R160, R161, R160, RZ ;  /* 0x000000a0a1a0723e */ /* 0x000fe200048070ff */
[----:B------:R-:W-:Y:S01]  /*92a0*/  FFMA R136, R163, UR45, R136 ;  /* 0x0000002da3887c23 */ /* 0x000fe20008000088 */
[----:B------:R-:W-:Y:S01]  /*92b0*/  HADD2.F32 R163, -RZ, R213.H0_H0 ;  /* 0x200000d5ffa37230 */ /* 0x000fe20000004100 */
[----:B------:R-:W4:Y:S01]  /*92c0*/  LDL.S16 R202, [R1+0x8] ;  /* 0x0000080001ca7983 */ /* 0x000f220000100600 */
[----:B------:R-:W-:Y:S01]  /*92d0*/  F2FP.SATFINITE.E4M3.F32.PACK_AB_MERGE_C R94, R11, R10, R12 ;  /* 0x0000000a0b5e723e */ /* 0x000fe2000480700c */
[----:B------:R-:W-:Y:S01]  /*92e0*/  FFMA R137, R194, UR45, R137 ;  /* 0x0000002dc2897c23 */ /* 0x000fe20008000089 */
[----:B------:R-:W-:Y:S01]  /*92f0*/  HADD2.F32 R194, -RZ, R216.H1_H1 ;  /* 0x300000d8ffc27230 */ /* 0x000fe20000004100 */
[----:B------:R-:W4:Y:S01]  /*9300*/  LDL.LU.S16 R207, [R1+0xa] ;  /* 0x00000a0001cf7983 */ /* 0x000f220000300600 */
[----:B------:R-:W-:Y:S01]  /*9310*/  F2FP.SATFINITE.E4M3.F32.PACK_AB_MERGE_C R95, R15, R14, R16 ;  /* 0x0000000e0f5f723e */ /* 0x000fe20004807010 */
[----:B------:R-:W-:Y:S01]  /*9320*/  FFMA R138, R195, UR45, R138 ;  /* 0x0000002dc38a7c23 */ /* 0x000fe2000800008a */
[----:B------:R-:W-:Y:S01]  /*9330*/  HADD2.F32 R195, -RZ, R215.H0_H0 ;  /* 0x200000d7ffc37230 */ /* 0x000fe20000004100 */
[----:B------:R-:W4:Y:S01]  /*9340*/  LDL.S16 R206, [R1+0x4] ;  /* 0x0000040001ce7983 */ /* 0x000f220000100600 */
[----:B------:R-:W-:Y:S01]  /*9350*/  F2FP.SATFINITE.E4M3.F32.PACK_AB_MERGE_C R156, R157, R156, RZ ;  /* 0x0000009c9d9c723e */ /* 0x000fe200048070ff */
[----:B------:R-:W-:Y:S01]  /*9360*/  FFMA R139, R162, UR45, R139 ;  /* 0x0000002da28b7c23 */ /* 0x000fe2000800008b */
[----:B------:R-:W-:Y:S01]  /*9370*/  HADD2.F32 R162, -RZ, R218.H1_H1 ;  /* 0x300000daffa27230 */ /* 0x000fe20000004100 */
[----:B------:R-:W4:Y:S01]  /*9380*/  LDL.LU.S16 R205, [R1+0x6] ;  /* 0x0000060001cd7983 */ /* 0x000f220000300600 */
[----:B------:R-:W-:Y:S01]  /*9390*/  FFMA R140, R185, UR45, R140 ;  /* 0x0000002db98c7c23 */ /* 0x000fe2000800008c */
[----:B------:R-:W-:Y:S02]  /*93a0*/  HADD2.F32 R185, -RZ, R217.H0_H0 ;  /* 0x200000d9ffb97230 */ /* 0x000fe40000004100 */
[----:B------:R-:W4:Y:S01]  /*93b0*/  LDL.LU.S16 R204, [R1] ;  /* 0x0000000001cc7983 */ /* 0x000f220000300600 */
[----:B------:R-:W1:Y:S02]  /*93c0*/  S2R R161, SR_TID.X ;  /* 0x0000000000a17919 */ /* 0x000e640000002100 */
[----:B-1----:R-:W-:Y:S01]  /*93d0*/  LOP3.LUT P0, RZ, R161, 0x60, RZ, 0xc0, !PT ;  /* 0x00000060a1ff7812 */ /* 0x002fe2000780c0ff */
[----:B--2---:R-:W-:Y:S02]  /*93e0*/  HADD2.F32 R196, -RZ, R196.H0_H0 ;  /* 0x200000c4ffc47230 */ /* 0x004fe40000004100 */
[----:B---3--:R-:W-:Y:S03]  /*93f0*/  HADD2.F32 R197, -RZ, R197.H0_H0 ;  /* 0x200000c5ffc57230 */ /* 0x008fe60000004100 */
[----:B------:R-:W-:Y:S01]  /*9400*/  FFMA R141, R196, UR45, R141 ;  /* 0x0000002dc48d7c23 */ /* 0x000fe2000800008d */
[----:B------:R-:W-:Y:S02]  /*9410*/  HADD2.F32 R196, -RZ, R220.H1_H1 ;  /* 0x300000dcffc47230 */ /* 0x000fe40000004100 */
[----:B----4-:R-:W-:Y:S01]  /*9420*/  HADD2.F32 R184, -RZ, R88.H0_H0 ;  /* 0x20000058ffb87230 */ /* 0x010fe20000004100 */
[----:B------:R-:W-:Y:S01]  /*9430*/  F2FP.SATFINITE.E4M3.F32.PACK_AB_MERGE_C R88, R19, R18, R20 ;  /* 0x000000121358723e */ /* 0x000fe20004807014 */
[----:B------:R-:W-:Y:S02]  /*9440*/  HADD2.F32 R20, -RZ, R168.H1_H1 ;  /* 0x300000a8ff147230 */ /* 0x000fe40000004100 */
[----:B------:R-:W-:Y:S01]  /*9450*/  FFMA R142, R197, UR45, R142 ;  /* 0x0000002dc58e7c23 */ /* 0x000fe2000800008e */
[----:B------:R-:W-:Y:S02]  /*9460*/  HADD2.F32 R197, -RZ, R219.H0_H0 ;  /* 0x200000dbffc57230 */ /* 0x000fe40000004100 */
[----:B------:R-:W-:Y:S01]  /*9470*/  FFMA R143, R184, UR45, R143 ;  /* 0x0000002db88f7c23 */ /* 0x000fe2000800008f */
[----:B------:R-:W-:Y:S01]  /*9480*/  HADD2.F32 R187, -RZ, R89.H0_H0 ;  /* 0x20000059ffbb7230 */ /* 0x000fe20000004100 */
[----:B------:R-:W-:Y:S01]  /*9490*/  F2FP.SATFINITE.E4M3.F32.PACK_AB_MERGE_C R89, R23, R22, R152 ;  /* 0x000000161759723e */ /* 0x000fe20004807098 */
[----:B------:R-:W-:Y:S02]  /*94a0*/  HADD2.F32 R184, -RZ, R222.H1_H1 ;  /* 0x300000deffb87230 */ /* 0x000fe40000004100 */
[----:B------:R-:W-:Y:S02]  /*94b0*/  HADD2.F32 R198, -RZ, R198.H0_H0 ;  /* 0x200000c6ffc67230 */ /* 0x000fe40000004100 */
[----:B------:R-:W-:Y:S01]  /*94c0*/  FFMA R144, R187, UR45, R144 ;  /* 0x0000002dbb907c23 */ /* 0x000fe20008000090 */
[----:B------:R-:W-:Y:S01]  /*94d0*/  HADD2.F32 R187, -RZ, R221.H0_H0 ;  /* 0x200000ddffbb7230 */ /* 0x000fe20000004100 */
[----:B------:R-:W-:Y:S01]  /*94e0*/  F2FP.SATFINITE.E4M3.F32.PACK_AB_MERGE_C R157, R143, R142, RZ ;  /* 0x0000008e8f9d723e */ /* 0x000fe200048070ff */
[----:B------:R-:W-:Y:S02]  /*94f0*/  HADD2.F32 R199, -RZ, R199.H0_H0 ;  /* 0x200000c7ffc77230 */ /* 0x000fe40000004100 */
[----:B------:R-:W-:Y:S01]  /*9500*/  FFMA R145, R198, UR45, R145 ;  /* 0x0000002dc6917c23 */ /* 0x000fe20008000091 */
[----:B------:R-:W-:Y:S01]  /*9510*/  HADD2.F32 R198, -RZ, R224.H1_H1 ;  /* 0x300000e0ffc67230 */ /* 0x000fe20000004100 */
[----:B------:R-:W-:Y:S01]  /*9520*/  F2FP.SATFINITE.E4M3.F32.PACK_AB_MERGE_C R157, R141, R140, R157 ;  /* 0x0000008c8d9d723e */ /* 0x000fe2000480709d */
[----:B------:R-:W-:Y:S01]  /*9530*/  HADD2.F32 R186, -RZ, R90.H0_H0 ;  /* 0x2000005affba7230 */ /* 0x000fe20000004100 */
[----:B------:R-:W-:Y:S01]  /*9540*/  F2FP.SATFINITE.E4M3.F32.PACK_AB_MERGE_C R90, R155, R154, R156 ;  /* 0x0000009a9b5a723e */ /* 0x000fe2000480709c */
[----:B------:R-:W-:Y:S01]  /*9550*/  HADD2.F32 R23, -RZ, R183.H0_H0 ;  /* 0x200000b7ff177230 */ /* 0x000fe20000004100 */
[----:B------:R-:W-:Y:S01]  /*9560*/  F2FP.SATFINITE.E4M3.F32.PACK_AB_MERGE_C R156, R139, R138, RZ ;  /* 0x0000008a8b9c723e */ /* 0x000fe200048070ff */
[----:B------:R-:W-:Y:S01]  /*9570*/  HADD2.F32 R165, -RZ, R91.H0_H0 ;  /* 0x2000005bffa57230 */ /* 0x000fe20000004100 */
[----:B------:R-:W-:Y:S01]  /*9580*/  F2FP.SATFINITE.E4M3.F32.PACK_AB_MERGE_C R91, R159, R158, R160 ;  /* 0x0000009e9f5b723e */ /* 0x000fe200048070a0 */
[----:B------:R-:W-:Y:S01]  /*9590*/  HADD2.F32 R22, -RZ, R183.H1_H1 ;  /* 0x300000b7ff167230 */ /* 0x000fe20000004100 */
[----:B------:R-:W-:Y:S01]  /*95a0*/  F2FP.SATFINITE.E4M3.F32.PACK_AB_MERGE_C R156, R137, R136, R156 ;  /* 0x00000088899c723e */ /* 0x000fe2000480709c */
[----:B------:R-:W-:Y:S02]  /*95b0*/  HADD2.F32 R200, -RZ, R200.H0_H0 ;  /* 0x200000c8ffc87230 */ /* 0x000fe40000004100 */
[----:B------:R-:W-:Y:S01]  /*95c0*/  FFMA R146, R199, UR45, R146 ;  /* 0x0000002dc7927c23 */ /* 0x000fe20008000092 */
[----:B------:R-:W-:Y:S02]  /*95d0*/  HADD2.F32 R199, -RZ, R223.H0_H0 ;  /* 0x200000dfffc77230 */ /* 0x000fe40000004100 */
[----:B------:R-:W-:Y:S01]  /*95e0*/  FFMA R147, R186, UR45, R147 ;  /* 0x0000002dba937c23 */ /* 0x000fe20008000093 */
[----:B------:R-:W-:Y:S02]  /*95f0*/  HADD2.F32 R201, -RZ, R201.H0_H0 ;  /* 0x200000c9ffc97230 */ /* 0x000fe40000004100 */
[----:B------:R-:W-:Y:S01]  /*9600*/  FFMA R148, R165, UR45, R148 ;  /* 0x0000002da5947c23 */ /* 0x000fe20008000094 */
[----:B------:R-:W-:Y:S02]  /*9610*/  HADD2.F32 R186, -RZ, R226.H1_H1 ;  /* 0x300000e2ffba7230 */ /* 0x000fe40000004100 */
[----:B------:R-:W-:Y:S01]  /*9620*/  FFMA R149, R200, UR45, R149 ;  /* 0x0000002dc8957c23 */ /* 0x000fe20008000095 */
[----:B------:R-:W-:Y:S01]  /*9630*/  HADD2.F32 R188, -RZ, R203.H0_H0 ;  /* 0x200000cbffbc7230 */ /* 0x000fe20000004100 */
[----:B------:R-:W-:Y:S01]  /*9640*/  F2FP.SATFINITE.E4M3.F32.PACK_AB_MERGE_C R147, R147, R146, RZ ;  /* 0x000000929393723e */ /* 0x000fe200048070ff */
[----:B------:R-:W-:Y:S01]  /*9650*/  HADD2.F32 R165, -RZ, R225.H0_H0 ;  /* 0x200000e1ffa57230 */ /* 0x000fe20000004100 */
[----:B------:R-:W-:Y:S01]  /*9660*/  SHF.L.U32 R146, R161, 0x4, RZ ;  /* 0x00000004a1927819 */ /* 0x000fe200000006ff */
[----:B------:R-:W-:Y:S01]  /*9670*/  HADD2.F32 R189, -RZ, R202.H0_H0 ;  /* 0x200000caffbd7230 */ /* 0x000fe20000004100 */
[----:B------:R-:W-:Y:S01]  /*9680*/  F2FP.SATFINITE.E4M3.F32.PACK_AB_MERGE_C R158, R145, R144, R147 ;  /* 0x00000090919e723e */ /* 0x000fe20004807093 */
[----:B------:R-:W-:Y:S01]  /*9690*/  HADD2.F32 R200, -RZ, R227.H1_H1 ;  /* 0x300000e3ffc87230 */ /* 0x000fe20000004100 */
[----:B------:R-:W-:Y:S01]  /*96a0*/  LOP3.LUT R146, R146, 0x7f0, RZ, 0xc0, !PT ;  /* 0x000007f092927812 */ /* 0x000fe200078ec0ff */
        /* <DEDUP_REMOVED lines=10> */
[----:B------:R-:W-:Y:S02]  /*9750*/  HADD2.F32 R205, -RZ, R214.H0_H0 ;  /* 0x200000d6ffcd7230 */ /* 0x000fe40000004100 */
[----:B------:R-:W-:Y:S01]  /*9760*/  FFMA R122, R203, UR45, R122 ;  /* 0x0000002dcb7a7c23 */ /* 0x000fe2000800007a */
[----:B------:R-:W-:Y:S01]  /*9770*/  HADD2.F32 R117, -RZ, R204.H0_H0 ;  /* 0x200000ccff757230 */ /* 0x000fe20000004100 */
[----:B------:R-:W-:Y:S01]  /*9780*/  F2FP.SATFINITE.E4M3.F32.PACK_AB_MERGE_C R159, R149, R148, R150 ;  /* 0x00000094959f723e */ /* 0x000fe20004807096 */
[----:B------:R-:W-:Y:S02]  /*9790*/  HADD2.F32 R204, -RZ, R2.H0_H0 ;  /* 0x20000002ffcc7230 */ /* 0x000fe40000004100 */
[----:B------:R-:W-:Y:S01]  /*97a0*/  FFMA R123, R164, UR45, R123 ;  /* 0x0000002da47b7c23 */ /* 0x000fe2000800007b */
[----:B------:R-:W-:Y:S02]  /*97b0*/  HADD2.F32 R209, -RZ, R210.H0_H0 ;  /* 0x200000d2ffd17230 */ /* 0x000fe40000004100 */
[----:B------:R-:W-:Y:S01]  /*97c0*/  FFMA R124, R117, UR45, R124 ;  /* 0x0000002d757c7c23 */ /* 0x000fe2000800007c */
[----:B------:R-:W-:Y:S02]  /*97d0*/  HADD2.F32 R210, -RZ, R235.H1_H1 ;  /* 0x300000ebffd27230 */ /* 0x000fe40000004100 */
[----:B------:R-:W-:Y:S01]  /*97e0*/  FFMA R125, R204, UR45, R125 ;  /* 0x0000002dcc7d7c23 */ /* 0x000fe2000800007d */
[--C-:B------:R-:W-:Y:S02]  /*97f0*/  HADD2.F32 R211, -RZ, R212.reuse.H0_H0 ;  /* 0x200000d4ffd37230 */ /* 0x100fe40000004100 */
[----:B------:R-:W-:Y:S01]  /*9800*/  FFMA R126, R205, UR45, R126 ;  /* 0x0000002dcd7e7c23 */ /* 0x000fe2000800007e */
[----:B------:R-:W-:Y:S02]  /*9810*/  HADD2.F32 R212, -RZ, R212.H1_H1 ;  /* 0x300000d4ffd47230 */ /* 0x000fe40000004100 */
[----:B------:R-:W-:Y:S01]  /*9820*/  FFMA R127, R190, UR45, R127 ;  /* 0x0000002dbe7f7c23 */ /* 0x000fe2000800007f */
[----:B------:R-:W-:Y:S02]  /*9830*/  HADD2.F32 R214, -RZ, R213.H1_H1 ;  /* 0x300000d5ffd67230 */ /* 0x000fe40000004100 */
[----:B------:R-:W-:Y:S01]  /*9840*/  FFMA R128, R191, UR45, R128 ;  /* 0x0000002dbf807c23 */ /* 0x000fe20008000080 */
[----:B------:R-:W-:Y:S02]  /*9850*/  HADD2.F32 R213, -RZ, R216.H0_H0 ;  /* 0x200000d8ffd57230 */ /* 0x000fe40000004100 */
        /* <DEDUP_REMOVED lines=17> */
[----:B------:R-:W-:Y:S01]  /*9970*/  HADD2.F32 R224, -RZ, R223.H1_H1 ;  /* 0x300000dfffe07230 */ /* 0x000fe20000004100 */
[----:B------:R-:W1:Y:S01]  /*9980*/  LDTM.x16 R4, tmem[UR4+0xa0] ;  /* 0x0000a004000479ee */ /* 0x000e620008240000 */
[----:B------:R-:W-:Y:S01]  /*9990*/  HADD2.F32 R223, -RZ, R226.H0_H0 ;  /* 0x200000e2ffdf7230 */ /* 0x000fe20000004100 */
[----:B------:R-:W-:Y:S01]  /*99a0*/  NOP ;  /* 0x0000000000007918 */ /* 0x000fe20000000000 */
[----:B------:R-:W-:Y:S01]  /*99b0*/  HADD2.F32 R226, -RZ, R225.H1_H1 ;  /* 0x300000e1ffe27230 */ /* 0x000fe20000004100 */
[----:B-1----:R-:W-:Y:S01]  /*99c0*/  SYNCS.ARRIVE.TRANS64.RED.A1T0 RZ, [UR5], RZ ;  /* 0x000000ffffff79a7 */ /* 0x002fe20008100405 */
[----:B------:R-:W-:Y:S01]  /*99d0*/  HADD2.F32 R225, -RZ, R227.H0_H0 ;  /* 0x200000e3ffe17230 */ /* 0x000fe20000004100 */
[----:B------:R1:W-:Y:S01]  /*99e0*/  STS.128 [R146+UR6+0x5980], R92 ;  /* 0x0059805c92007988 */ /* 0x0003e20008000c06 */
[--C-:B------:R-:W-:Y:S02]  /*99f0*/  HADD2.F32 R201, -RZ, R228.reuse.H0_H0 ;  /* 0x200000e4ffc97230 */ /* 0x100fe40000004100 */
[----:B------:R-:W-:Y:S01]  /*9a00*/  FFMA R106, R211, UR45, R106 ;  /* 0x0000002dd36a7c23 */ /* 0x000fe2000800006a */
[----:B------:R-:W-:Y:S02]  /*9a10*/  HADD2.F32 R228, -RZ, R228.H1_H1 ;  /* 0x300000e4ffe47230 */ /* 0x000fe40000004100 */
[----:B------:R-:W-:Y:S01]  /*9a20*/  FFMA R107, R212, UR45, R107 ;  /* 0x0000002dd46b7c23 */ /* 0x000fe2000800006b */
[--C-:B------:R-:W-:Y:S02]  /*9a30*/  HADD2.F32 R227, -RZ, R230.reuse.H0_H0 ;  /* 0x200000e6ffe37230 */ /* 0x100fe40000004100 */
[----:B------:R-:W-:Y:S01]  /*9a40*/  FFMA R104, R163, UR45, R104 ;  /* 0x0000002da3687c23 */ /* 0x000fe20008000068 */
[----:B------:R-:W-:Y:S01]  /*9a50*/  HADD2.F32 R188, -RZ, R230.H1_H1 ;  /* 0x300000e6ffbc7230 */ /* 0x000fe20000004100 */
        /* <DEDUP_REMOVED lines=8> */
[----:B------:R3:W5:Y:S01]  /*9ae0*/  LDL.LU R2, [R1+0x90] ;  /* 0x0000900001027983 */ /* 0x0007620000300800 */
[--C-:B------:R-:W-:Y:S02]  /*9af0*/  HADD2.F32 R203, -RZ, R231.reuse.H0_H0 ;  /* 0x200000e7ffcb7230 */ /* 0x100fe40000004100 */
[----:B------:R-:W-:Y:S01]  /*9b00*/  FFMA R108, R195, UR45, R108 ;  /* 0x0000002dc36c7c23 */ /* 0x000fe2000800006c */
[----:B------:R-:W-:Y:S02]  /*9b10*/  HADD2.F32 R232, -RZ, R231.H1_H1 ;  /* 0x300000e7ffe87230 */ /* 0x000fe40000004100 */
[----:B------:R-:W-:Y:S01]  /*9b20*/  FFMA R109, R216, UR45, R109 ;  /* 0x0000002dd86d7c23 */ /* 0x000fe2000800006d */
[--C-:B------:R-:W-:Y:S01]  /*9b30*/  HADD2.F32 R231, -RZ, R233.reuse.H0_H0 ;  /* 0x200000e9ffe77230 */ /* 0x100fe20000004100 */
[----:B------:R-:W-:Y:S01]  /*9b40*/  F2FP.SATFINITE.E4M3.F32.PACK_AB_MERGE_C R122, R123, R122, RZ ;  /* 0x0000007a7b7a723e */ /* 0x000fe200048070ff */
[----:B------:R-:W-:Y:S01]  /*9b50*/  HADD2.F32 R164, -RZ, R233.H1_H1 ;  /* 0x300000e9ffa47230 */ /* 0x000fe20000004100 */
[----:B------:R-:W-:Y:S01]  /*9b60*/  F2FP.SATFINITE.E4M3.F32.PACK_AB_MERGE_C R126, R127, R126, RZ ;  /* 0x0000007e7f7e723e */ /* 0x000fe200048070ff */
[--C-:B------:R-:W-:Y:S01]  /*9b70*/  HADD2.F32 R233, -RZ, R234.reuse.H0_H0 ;  /* 0x200000eaffe97230 */ /* 0x100fe20000004100 */
[----:B------:R-:W-:Y:S01]  /*9b80*/  F2FP.SATFINITE.E4M3.F32.PACK_AB_MERGE_C R130, R131, R130, RZ ;  /* 0x000000828382723e */ /* 0x000fe200048070ff */
[----:B------:R-:W-:Y:S01]  /*9b90*/  HADD2.F32 R234, -RZ, R234.H1_H1 ;  /* 0x300000eaffea7230 */ /* 0x000fe20000004100 */
[----:B------:R-:W-:Y:S01]  /*9ba0*/  F2FP.SATFINITE.E4M3.F32.PACK_AB_MERGE_C R123, R135, R134, RZ ;  /* 0x00000086877b723e */ /* 0x000fe200048070ff */
[--C-:B------:R-:W-:Y:S01]  /*9bb0*/  HADD2.F32 R235, -RZ, R237.reuse.H0_H0 ;  /* 0x200000edffeb7230 */ /* 0x100fe20000004100 */
[----:B------:R-:W-:Y:S01]  /*9bc0*/  F2FP.SATFINITE.E4M3.F32.PACK_AB_MERGE_C R106, R107, R106, RZ ;  /* 0x0000006a6b6a723e */ /* 0x000fe200048070ff */
[----:B------:R-:W-:Y:S01]  /*9bd0*/  HADD2.F32 R204, -RZ, R237.H1_H1 ;  /* 0x300000edffcc7230 */ /* 0x000fe20000004100 */
[----:B-1----:R-:W4:Y:S01]  /*9be0*/  LDL.LU.64 R94, [R1+0x88] ;  /* 0x00008800015e7983 */ /* 0x002f220000300a00 */
[----:B------:R-:W-:Y:S01]  /*9bf0*/  F2FP.SATFINITE.E4M3.F32.PACK_AB_MERGE_C R120, R121, R120, R122 ;  /* 0x000000787978723e */ /* 0x000fe2000480707a */
[----:B------:R-:W-:Y:S01]  /*9c00*/  FFMA R114, R215, UR45, R114 ;  /* 0x0000002dd7727c23 */ /* 0x000fe20008000072 */
[--C-:B------:R-:W-:Y:S01]  /*9c10*/  HADD2.F32 R205, -RZ, R236.reuse.H0_H0 ;  /* 0x200000ecffcd7230 */ /* 0x100fe20000004100 */
[----:B------:R-:W-:Y:S01]  /*9c20*/  F2FP.SATFINITE.E4M3.F32.PACK_AB_MERGE_C R121, R125, R124, R126 ;  /* 0x0000007c7d79723e */ /* 0x000fe2000480707e */
[----:B------:R-:W-:Y:S01]  /*9c30*/  FFMA R115, R162, UR45, R115 ;  /* 0x0000002da2737c23 */ /* 0x000fe20008000073 */
[----:B------:R-:W3:Y:S01]  /*9c40*/  LDL.LU.64 R92, [R1+0x80] ;  /* 0x00008000015c7983 */ /* 0x000ee20000300a00 */
[----:B------:R-:W-:Y:S01]  /*9c50*/  F2FP.SATFINITE.E4M3.F32.PACK_AB_MERGE_C R122, R129, R128, R130 ;  /* 0x00000080817a723e */ /* 0x000fe20004807082 */
[----:B------:R-:W-:Y:S01]  /*9c60*/  FFMA R112, R185, UR45, R112 ;  /* 0x0000002db9707c23 */ /* 0x000fe20008000070 */
[----:B------:R-:W-:Y:S01]  /*9c70*/  HADD2.F32 R236, -RZ, R236.H1_H1 ;  /* 0x300000ecffec7230 */ /* 0x000fe20000004100 */
[----:B------:R-:W-:Y:S01]  /*9c80*/  F2FP.SATFINITE.E4M3.F32.PACK_AB_MERGE_C R123, R133, R132, R123 ;  /* 0x00000084857b723e */ /* 0x000fe2000480707b */
[----:B------:R-:W-:Y:S01]  /*9c90*/  FFMA R113, R218, UR45, R113 ;  /* 0x0000002dda717c23 */ /* 0x000fe20008000071 */
[----:B--2---:R-:W2:Y:S01]  /*9ca0*/  LDL.LU.64 R90, [R1+0x78] ;  /* 0x00007800015a7983 */ /* 0x004ea20000300a00 */
[----:B------:R-:W-:Y:S01]  /*9cb0*/  F2FP.SATFINITE.E4M3.F32.PACK_AB_MERGE_C R124, R117, R116, R106 ;  /* 0x00000074757c723e */ /* 0x000fe2000480706a */
[----:B------:R-:W-:Y:S01]  /*9cc0*/  FFMA R118, R217, UR45, R118 ;  /* 0x0000002dd9767c23 */ /* 0x000fe20008000076 */
[----:B------:R-:W-:Y:S01]  /*9cd0*/  HADD2.F32 R237, -RZ, R239.H0_H0 ;  /* 0x200000efffed7230 */ /* 0x000fe20000004100 */
[----:B------:R-:W-:Y:S01]  /*9ce0*/  F2FP.SATFINITE.E4M3.F32.PACK_AB_MERGE_C R110, R111, R110, RZ ;  /* 0x0000006e6f6e723e */ /* 0x000fe200048070ff */
[----:B------:R-:W-:Y:S01]  /*9cf0*/  FFMA R119, R196, UR45, R119 ;  /* 0x0000002dc4777c23 */ /* 0x000fe20008000077 */
[----:B------:R-:W4:Y:S01]  /*9d00*/  LDL.LU.64 R88, [R1+0x70] ;  /* 0x0000700001587983 */ /* 0x000f220000300a00 */
[----:B------:R-:W-:Y:S01]  /*9d10*/  F2FP.SATFINITE.E4M3.F32.PACK_AB_MERGE_C R114, R115, R114, RZ ;  /* 0x000000727372723e */ /* 0x000fe200048070ff */
[--C-:B------:R-:W-:Y:S01]  /*9d20*/  HADD2.F32 R191, -RZ, R238.reuse.H0_H0 ;  /* 0x200000eeffbf7230 */ /* 0x100fe20000004100 */
[----:B------:R-:W-:Y:S01]  /*9d30*/  F2FP.SATFINITE.E4M3.F32.PACK_AB_MERGE_C R125, R105, R104, R110 ;  /* 0x00000068697d723e */ /* 0x000fe2000480706e */
[----:B------:R-:W-:Y:S01]  /*9d40*/  HADD2.F32 R238, -RZ, R238.H1_H1 ;  /* 0x300000eeffee7230 */ /* 0x000fe20000004100 */
[----:B------:R-:W-:Y:S01]  /*9d50*/  F2FP.SATFINITE.E4M3.F32.PACK_AB_MERGE_C R126, R109, R108, R114 ;  /* 0x0000006c6d7e723e */ /* 0x000fe20004807072 */
[----:B------:R1:W-:Y:S01]  /*9d60*/  STS.128 [R146+UR6+0x6980], R156 ;  /* 0x0069809c92007988 */ /* 0x0003e20008000c06 */
[----:B------:R-:W-:Y:S01]  /*9d70*/  F2FP.SATFINITE.E4M3.F32.PACK_AB_MERGE_C R118, R119, R118, RZ ;  /* 0x000000767776723e */ /* 0x000fe200048070ff */
[--C-:B------:R-:W-:Y:S02]  /*9d80*/  HADD2.F32 R207, -RZ, R240.reuse.H0_H0 ;  /* 0x200000f0ffcf7230 */ /* 0x100fe40000004100 */
[----:B------:R-:W-:Y:S01]  /*9d90*/  FMUL R0, R4, UR37 ;  /* 0x0000002504007c20 */ /* 0x000fe20008400000 */
[----:B------:R-:W-:Y:S01]  /*9da0*/  HADD2.F32 R240, -RZ, R240.H1_H1 ;  /* 0x300000f0fff07230 */ /* 0x000fe20000004100 */
[----:B------:R-:W-:Y:S01]  /*9db0*/  F2FP.SATFINITE.E4M3.F32.PACK_AB_MERGE_C R127, R113, R112, R118 ;  /* 0x00000070717f723e */ /* 0x000fe20004807076 */
[--C-:B------:R-:W-:Y:S02]  /*9dc0*/  HADD2.F32 R167, -RZ, R242.reuse.H0_H0 ;  /* 0x200000f2ffa77230 */ /* 0x100fe40000004100 */
[----:B------:R-:W-:Y:S01]  /*9dd0*/  FMUL R3, R5, UR37 ;  /* 0x0000002505037c20 */ /* 0x000fe20008400000 */
[----:B------:R1:W-:Y:S01]  /*9de0*/  STS.128 [R146+UR6+0x7180], R120 ;  /* 0x0071807892007988 */ /* 0x0003e20008000c06 */
[----:B------:R-:W-:Y:S02]  /*9df0*/  HADD2.F32 R242, -RZ, R242.H1_H1 ;  /* 0x300000f2fff27230 */ /* 0x000fe40000004100 */
[----:B------:R-:W-:Y:S01]  /*9e00*/  FMUL R4, R8, UR37 ;  /* 0x0000002508047c20 */ /* 0x000fe20008400000 */
[----:B------:R-:W-:Y:S02]  /*9e10*/  HADD2.F32 R209, -RZ, R245.H0_H0 ;  /* 0x200000f5ffd17230 */ /* 0x000fe40000004100 */
[----:B------:R-:W-:Y:S01]  /*9e20*/  FMUL R5, R9, UR37 ;  /* 0x0000002509057c20 */ /* 0x000fe20008400000 */
[--C-:B------:R-:W-:Y:S02]  /*9e30*/  HADD2.F32 R193, -RZ, R246.reuse.H0_H0 ;  /* 0x200000f6ffc17230 */ /* 0x100fe40000004100 */
[----:B------:R-:W-:Y:S01]  /*9e40*/  FMUL R8, R12, UR37 ;  /* 0x000000250c087c20 */ /* 0x000fe20008400000 */
[----:B------:R-:W-:Y:S01]  /*9e50*/  HADD2.F32 R246, -RZ, R246.H1_H1 ;  /* 0x300000f6fff67230 */ /* 0x000fe20000004100 */
[----:B------:R1:W-:Y:S01]  /*9e60*/  STS.128 [R146+UR6+0x7980], R124 ;  /* 0x0079807c92007988 */ /* 0x0003e20008000c06 */
[--C-:B------:R-:W-:Y:S02]  /*9e70*/  HADD2.F32 R211, -RZ, R248.reuse.H0_H0 ;  /* 0x200000f8ffd37230 */ /* 0x100fe40000004100 */
[----:B------:R-:W-:Y:S01]  /*9e80*/  FMUL R9, R13, UR37 ;  /* 0x000000250d097c20 */ /* 0x000fe20008400000 */
[----:B------:R-:W-:Y:S02]  /*9e90*/  HADD2.F32 R248, -RZ, R248.H1_H1 ;  /* 0x300000f8fff87230 */ /* 0x000fe40000004100 */
[----:B------:R-:W-:Y:S01]  /*9ea0*/  FMUL R12, R16, UR37 ;  /* 0x00000025100c7c20 */ /* 0x000fe20008400000 */
[--C-:B------:R-:W-:Y:S02]  /*9eb0*/  HADD2.F32 R163, -RZ, R250.reuse.H0_H0 ;  /* 0x200000faffa37230 */ /* 0x100fe40000004100 */
[----:B------:R-:W-:Y:S01]  /*9ec0*/  FMUL R13, R17, UR37 ;  /* 0x00000025110d7c20 */ /* 0x000fe20008400000 */
[----:B------:R-:W-:Y:S02]  /*9ed0*/  HADD2.F32 R250, -RZ, R250.H1_H1 ;  /* 0x300000fafffa7230 */ /* 0x000fe40000004100 */
[----:B------:R-:W-:Y:S01]  /*9ee0*/  FMUL R6, R6, UR37 ;  /* 0x0000002506067c20 */ /* 0x000fe20008400000 */
[----:B------:R-:W-:Y:S02]  /*9ef0*/  HADD2.F32 R213, -RZ, R182.H0_H0 ;  /* 0x200000b6ffd57230 */ /* 0x000fe40000004100 */
[----:B------:R-:W-:Y:S01]  /*9f00*/  FMUL R7, R7, UR37 ;  /* 0x0000002507077c20 */ /* 0x000fe20008400000 */
        /* <DEDUP_REMOVED lines=12> */
[----:B------:R-:W-:Y:S02]  /*9fd0*/  HADD2.F32 R152, -RZ, R179.H1_H1 ;  /* 0x300000b3ff987230 */ /* 0x000fe40000004100 */
[--C-:B------:R-:W-:Y:S02]  /*9fe0*/  HADD2.F32 R155, -RZ, R175.reuse.H0_H0 ;  /* 0x200000afff9b7230 */ /* 0x100fe40000004100 */
[----:B------:R-:W-:Y:S02]  /*9ff0*/  HADD2.F32 R154, -RZ, R175.H1_H1 ;  /* 0x300000afff9a7230 */ /* 0x000fe40000004100 */
[----:B------:R-:W-:Y:S02]  /*a000*/  HADD2.F32 R190, -RZ, R239.H1_H1 ;  /* 0x300000efffbe7230 */ /* 0x000fe40000004100 */
[--C-:B------:R-:W-:Y:S02]  /*a010*/  HADD2.F32 R239, -RZ, R241.reuse.H0_H0 ;  /* 0x200000f1ffef7230 */ /* 0x100fe40000004100 */
[----:B------:R-:W-:Y:S02]  /*a020*/  HADD2.F32 R206, -RZ, R241.H1_H1 ;  /* 0x300000f1ffce7230 */ /* 0x000fe40000004100 */
[--C-:B------:R-:W-:Y:S02]  /*a030*/  HADD2.F32 R241, -RZ, R243.reuse.H0_H0 ;  /* 0x200000f3fff17230 */ /* 0x100fe40000004100 */
        /* <DEDUP_REMOVED lines=29> */
[----:B----4-:R-:W-:Y:S01]  /*a210*/  FFMA R88, R197, UR45, R88 ;  /* 0x0000002dc5587c23 */ /* 0x010fe20008000058 */
[----:B------:R-:W-:Y:S01]  /*a220*/  FFMA R89, R220, UR45, R89 ;  /* 0x0000002ddc597c23 */ /* 0x000fe20008000059 */
[----:B--2---:R-:W-:Y:S01]  /*a230*/  FFMA R90, R219, UR45, R90 ;  /* 0x0000002ddb5a7c23 */ /* 0x004fe2000800005a */
[----:B------:R-:W-:Y:S01]  /*a240*/  FFMA R91, R184, UR45, R91 ;  /* 0x0000002db85b7c23 */ /* 0x000fe2000800005b */
[----:B---3--:R-:W-:Y:S01]  /*a250*/  FFMA R92, R187, UR45, R92 ;  /* 0x0000002dbb5c7c23 */ /* 0x008fe2000800005c */
[----:B------:R-:W-:Y:S01]  /*a260*/  FFMA R93, R222, UR45, R93 ;  /* 0x0000002dde5d7c23 */ /* 0x000fe2000800005d */
[----:B------:R-:W-:Y:S01]  /*a270*/  FFMA R94, R221, UR45, R94 ;  /* 0x0000002ddd5e7c23 */ /* 0x000fe2000800005e */
[----:B------:R-:W-:Y:S01]  /*a280*/  FFMA R95, R198, UR45, R95 ;  /* 0x0000002dc65f7c23 */ /* 0x000fe2000800005f */
[----:B------:R-:W-:Y:S01]  /*a290*/  F2FP.SATFINITE.E4M3.F32.PACK_AB_MERGE_C R90, R91, R90, RZ ;  /* 0x0000005a5b5a723e */ /* 0x000fe200048070ff */
[----:B------:R-:W-:Y:S01]  /*a2a0*/  FFMA R96, R199, UR45, R96 ;  /* 0x0000002dc7607c23 */ /* 0x000fe20008000060 */
[----:B------:R-:W-:Y:S01]  /*a2b0*/  FFMA R97, R224, UR45, R97 ;  /* 0x0000002de0617c23 */ /* 0x000fe20008000061 */
[----:B------:R-:W-:Y:S01]  /*a2c0*/  FFMA R98, R223, UR45, R98 ;  /* 0x0000002ddf627c23 */ /* 0x000fe20008000062 */
[----:B------:R-:W-:Y:S01]  /*a2d0*/  F2FP.SATFINITE.E4M3.F32.PACK_AB_MERGE_C R94, R95, R94, RZ ;  /* 0x0000005e5f5e723e */ /* 0x000fe200048070ff */
[----:B------:R-:W-:Y:S01]  /*a2e0*/  FFMA R99, R186, UR45, R99 ;  /* 0x0000002dba637c23 */ /* 0x000fe20008000063 */
[----:B------:R-:W-:Y:S01]  /*a2f0*/  F2FP.SATFINITE.E4M3.F32.PACK_AB_MERGE_C R88, R89, R88, R90 ;  /* 0x000000585958723e */ /* 0x000fe2000480705a */
[----:B------:R-:W-:Y:S01]  /*a300*/  FFMA R100, R165, UR45, R100 ;  /* 0x0000002da5647c23 */ /* 0x000fe20008000064 */
[----:B------:R-:W-:Y:S01]  /*a310*/  F2FP.SATFINITE.E4M3.F32.PACK_AB_MERGE_C R89, R93, R92, R94 ;  /* 0x0000005c5d59723e */ /* 0x000fe2000480705e */
[----:B------:R-:W-:Y:S01]  /*a320*/  FFMA R101, R226, UR45, R101 ;  /* 0x0000002de2657c23 */ /* 0x000fe20008000065 */
[----:B------:R-:W-:Y:S01]  /*a330*/  F2FP.SATFINITE.E4M3.F32.PACK_AB_MERGE_C R98, R99, R98, RZ ;  /* 0x000000626362723e */ /* 0x000fe200048070ff */
[----:B------:R-:W-:Y:S01]  /*a340*/  FFMA R102, R225, UR45, R102 ;  /* 0x0000002de1667c23 */ /* 0x000fe20008000066 */
[----:B------:R-:W-:Y:S01]  /*a350*/  FFMA R103, R200, UR45, R103 ;  /* 0x0000002dc8677c23 */ /* 0x000fe20008000067 */
[----:B------:R-:W-:Y:S01]  /*a360*/  FFMA R72, R201, UR45, R72 ;  /* 0x0000002dc9487c23 */ /* 0x000fe20008000048 */
[----:B------:R-:W-:Y:S01]  /*a370*/  F2FP.SATFINITE.E4M3.F32.PACK_AB_MERGE_C R90, R97, R96, R98 ;  /* 0x00000060615a723e */ /* 0x000fe20004807062 */
[----:B------:R-:W-:Y:S01]  /*a380*/  FFMA R73, R228, UR45, R73 ;  /* 0x0000002de4497c23 */ /* 0x000fe20008000049 */
[----:B------:R-:W-:Y:S01]  /*a390*/  FFMA R74, R227, UR45, R74 ;  /* 0x0000002de34a7c23 */ /* 0x000fe2000800004a */
[----:B------:R-:W-:Y:S01]  /*a3a0*/  F2FP.SATFINITE.E4M3.F32.PACK_AB_MERGE_C R91, R103, R102, RZ ;  /* 0x00000066675b723e */ /* 0x000fe200048070ff */
[----:B------:R-:W-:Y:S01]  /*a3b0*/  FFMA R75, R188, UR45, R75 ;  /* 0x0000002dbc4b7c23 */ /* 0x000fe2000800004b */
[----:B------:R-:W-:Y:S01]  /*a3c0*/  FFMA R76, R189, UR45, R76 ;  /* 0x0000002dbd4c7c23 */ /* 0x000fe2000800004c */
        /* <DEDUP_REMOVED lines=32> */
[----:B------:R1:W-:Y:S01]  /*a5d0*/  STS.128 [R146+UR6+0x8180], R88 ;  /* 0x0081805892007988 */ /* 0x0003e20008000c06 */
        /* <DEDUP_REMOVED lines=66> */
[----:B------:R-:W-:Y:S01]  /*aa00*/  F2FP.SATFINITE.E4M3.F32.PACK_AB_MERGE_C R26, R27, R26, RZ ;  /* 0x0000001a1b1a723e */ /* 0x000fe200048070ff */
[----:B------:R-:W-:Y:S01]  /*aa10*/  FFMA R18, R143, UR45, R18 ;  /* 0x0000002d8f127c23 */ /* 0x000fe20008000012 */
[----:B------:R-:W-:Y:S01]  /*aa20*/  F2FP.SATFINITE.E4M3.F32.PACK_AB_MERGE_C R30, R31, R30, RZ ;  /* 0x0000001e1f1e723e */ /* 0x000fe200048070ff */
[----:B------:R-:W-:Y:S01]  /*aa30*/  FFMA R19, R142, UR45, R19 ;  /* 0x0000002d8e137c23 */ /* 0x000fe20008000013 */
[----:B------:R-:W-:Y:S02]  /*aa40*/  F2FP.SATFINITE.E4M3.F32.PACK_AB_MERGE_C R24, R25, R24, R26 ;  /* 0x000000181918723e */ /* 0x000fe4000480701a */
[----:B------:R-:W-:Y:S02]  /*aa50*/  F2FP.SATFINITE.E4M3.F32.PACK_AB_MERGE_C R25, R29, R28, R30 ;  /* 0x0000001c1d19723e */ /* 0x000fe4000480701e */
[----:B------:R-:W-:Y:S02]  /*aa60*/  F2FP.SATFINITE.E4M3.F32.PACK_AB_MERGE_C R43, R55, R54, RZ ;  /* 0x00000036372b723e */ /* 0x000fe400048070ff */
[----:B------:R-:W-:Y:S02]  /*aa70*/  F2FP.SATFINITE.E4M3.F32.PACK_AB_MERGE_C R34, R35, R34, RZ ;  /* 0x000000222322723e */ /* 0x000fe400048070ff */
[----:B------:R-:W-:Y:S02]  /*aa80*/  F2FP.SATFINITE.E4M3.F32.PACK_AB_MERGE_C R27, R39, R38, RZ ;  /* 0x00000026271b723e */ /* 0x000fe400048070ff */
[----:B------:R-:W-:Y:S02]  /*aa90*/  F2FP.SATFINITE.E4M3.F32.PACK_AB_MERGE_C R20, R7, R6, RZ ;  /* 0x000000060714723e */ /* 0x000fe400048070ff */
[----:B------:R-:W-:Y:S02]  /*aaa0*/  F2FP.SATFINITE.E4M3.F32.PACK_AB_MERGE_C R21, R11, R10, RZ ;  /* 0x0000000a0b15723e */ /* 0x000fe400048070ff */
[----:B------:R-:W-:Y:S02]  /*aab0*/  F2FP.SATFINITE.E4M3.F32.PACK_AB_MERGE_C R28, R15, R14, RZ ;  /* 0x0000000e0f1c723e */ /* 0x000fe400048070ff */
[----:B------:R-:W-:Y:S02]  /*aac0*/  F2FP.SATFINITE.E4M3.F32.PACK_AB_MERGE_C R18, R19, R18, RZ ;  /* 0x000000121312723e */ /* 0x000fe400048070ff */
[----:B------:R-:W-:Y:S02]  /*aad0*/  F2FP.SATFINITE.E4M3.F32.PACK_AB_MERGE_C R43, R53, R52, R43 ;  /* 0x00000034352b723e */ /* 0x000fe4000480702b */
[----:B------:R-:W-:Y:S02]  /*aae0*/  F2FP.SATFINITE.E4M3.F32.PACK_AB_MERGE_C R26, R33, R32, R34 ;  /* 0x00000020211a723e */ /* 0x000fe40004807022 */
[----:B------:R-:W-:Y:S01]  /*aaf0*/  F2FP.SATFINITE.E4M3.F32.PACK_AB_MERGE_C R27, R37, R36, R27 ;  /* 0x00000024251b723e */ /* 0x000fe2000480701b */
[----:B------:R1:W-:Y:S01]  /*ab00*/  STS.128 [R146+UR6+0x9980], R40 ;  /* 0x0099802892007988 */ /* 0x0003e20008000c06 */
[----:B------:R-:W-:Y:S02]  /*ab10*/  F2FP.SATFINITE.E4M3.F32.PACK_AB_MERGE_C R20, R3, R0, R20 ;  /* 0x000000000314723e */ /* 0x000fe40004807014 */
[----:B------:R-:W-:Y:S02]  /*ab20*/  F2FP.SATFINITE.E4M3.F32.PACK_AB_MERGE_C R21, R5, R4, R21 ;  /* 0x000000040515723e */ /* 0x000fe40004807015 */
[----:B------:R-:W-:Y:S02]  /*ab30*/  F2FP.SATFINITE.E4M3.F32.PACK_AB_MERGE_C R22, R9, R8, R28 ;  /* 0x000000080916723e */ /* 0x000fe4000480701c */
[----:B------:R-:W-:Y:S01]  /*ab40*/  F2FP.SATFINITE.E4M3.F32.PACK_AB_MERGE_C R23, R13, R12, R18 ;  /* 0x0000000c0d17723e */ /* 0x000fe20004807012 */
[----:B------:R1:W-:Y:S08]  /*ab50*/  STS.128 [R146+UR6+0xa180], R24 ;  /* 0x00a1801892007988 */ /* 0x0003f00008000c06 */
[----:B------:R1:W-:Y:S01]  /*ab60*/  STS.128 [R146+UR6+0xa980], R20 ;  /* 0x00a9801492007988 */ /* 0x0003e20008000c06 */
[----:B------:R-:W-:Y:S01]  /*ab70*/  @!PT LDS RZ, [RZ] ;  /* 0x00000000fffff984 */ /* 0x000fe20000000800 */
[----:B------:R-:W-:Y:S01]  /*ab80*/  @!PT LDS RZ, [RZ] ;  /* 0x00000000fffff984 */ /* 0x000fe20000000800 */
[----:B------:R-:W-:Y:S01]  /*ab90*/  @!PT LDS RZ, [RZ] ;  /* 0x00000000fffff984 */ /* 0x000fe20000000800 */
[----:B------:R-:W-:Y:S01]  /*aba0*/  @!PT LDS RZ, [RZ] ;  /* 0x00000000fffff984 */ /* 0x000fe20000000800 */
[----:B------:R2:W-:Y:S07]  /*abb0*/  MEMBAR.ALL.CTA ;  /* 0x0000000000007992 */ /* 0x0005ee0000008000 */
[----:B--2---:R-:W2:Y:S02]  /*abc0*/  FENCE.VIEW.ASYNC.S ;  /* 0x00000000000073c6 */ /* 0x004ea40000000000 */
[----:B--2---:R-:W-:Y:S06]  /*abd0*/  BAR.SYNC.DEFER_BLOCKING 0x1, 0x80 ;  /* 0x0042000000007b1d */ /* 0x004fec0000010000 */
[----:B------:R-:W-:Y:S05]  /*abe0*/  @P0 BRA `(.L_x_117) ;  /* 0x0000000000f80947 */ /* 0x000fea0003800000 */
[----:B------:R-:W2:Y:S01]  /*abf0*/  LDL.LU R161, [R1+0x50] ;  /* 0x0000500001a17983 */ /* 0x000ea20000300800 */
[----:B------:R-:W3:Y:S01]  /*ac00*/  LDCU.64 UR70, c[0x0][0x348] ;  /* 0x00006900ff4677ac */ /* 0x000ee20008000a00 */
[----:B------:R-:W-:Y:S02]  /*ac10*/  UIMAD UR21, UR62, 0xb0, URZ ;  /* 0x000000b03e1578a4 */ /* 0x000fe4000f8e02ff */
[----:B------:R-:W-:Y:S01]  /*ac20*/  USHF.L.U32 UR22, UR63, 0x7, URZ ;  /* 0x000000073f167899 */ /* 0x000fe200080006ff */
[----:B------:R-:W-:Y:S01]  /*ac30*/  UMOV UR23, UR36 ;  /* 0x0000002400177c82 */ /* 0x000fe20008000000 */
[----:B------:R-:W-:Y:S01]  /*ac40*/  UIADD3 UR17, UPT, UPT, UR21, 0x10, URZ ;  /* 0x0000001015117890 */ /* 0x000fe2000fffe0ff */
[----:B------:R-:W-:Y:S01]  /*ac50*/  UMOV UR19, UR36 ;  /* 0x0000002400137c82 */ /* 0x000fe20008000000 */
[----:B------:R-:W-:Y:S03]  /*ac60*/  UIADD3 UR13, UPT, UPT, UR21, 0x20, URZ ;  /* 0x00000020150d7890 */ /* 0x000fe6000fffe0ff */
[----:B------:R-:W-:Y:S01]  /*ac70*/  UMOV UR18, UR22 ;  /* 0x0000001600127c82 */ /* 0x000fe20008000000 */
[----:B------:R-:W-:Y:S01]  /*ac80*/  UMOV UR15, UR36 ;  /* 0x00000024000f7c82 */ /* 0x000fe20008000000 */
[----:B------:R-:W-:Y:S01]  /*ac90*/  UMOV UR14, UR22 ;  /* 0x00000016000e7c82 */ /* 0x000fe20008000000 */
[----:B------:R-:W-:Y:S01]  /*aca0*/  UIADD3 UR9, UPT, UPT, UR21, 0x30, URZ ;  /* 0x0000003015097890 */ /* 0x000fe2000fffe0ff */
[----:B------:R-:W-:Y:S01]  /*acb0*/  UMOV UR11, UR36 ;  /* 0x00000024000b7c82 */ /* 0x000fe20008000000 */
[----:B------:R-:W-:Y:S01]  /*acc0*/  UMOV UR10, UR22 ;  /* 0x00000016000a7c82 */ /* 0x000fe20008000000 */
[----:B------:R-:W-:Y:S01]  /*acd0*/  UMOV UR7, UR36 ;  /* 0x0000002400077c82 */ /* 0x000fe20008000000 */
[----:B------:R-:W-:Y:S01]  /*ace0*/  UMOV UR6, UR22 ;  /* 0x0000001600067c82 */ /* 0x000fe20008000000 */
[----:B------:R-:W-:Y:S01]  /*acf0*/  UIADD3 UR25, UPT, UPT, UR21, 0x50, URZ ;  /* 0x0000005015197890 */ /* 0x000fe2000fffe0ff */
        /* <DEDUP_REMOVED lines=11> */
[----:B------:R-:W-:Y:S02]  /*adb0*/  UIADD3 UR69, UPT, UPT, UR21, 0x90, URZ ;  /* 0x0000009015457890 */ /* 0x000fe4000fffe0ff */
[----:B------:R-:W-:Y:S01]  /*adc0*/  UIADD3 UR73, UPT, UPT, UR21, 0xa0, URZ ;  /* 0x000000a015497890 */ /* 0x000fe2000fffe0ff */
[----:B------:R-:W-:Y:S01]  /*add0*/  UMOV UR75, UR36 ;  /* 0x00000024004b7c82 */ /* 0x000fe20008000000 */
[----:B------:R-:W-:Y:S01]  /*ade0*/  UMOV UR74, UR22 ;  /* 0x00000016004a7c82 */ /* 0x000fe20008000000 */
[----:B--2---:R-:W-:Y:S01]  /*adf0*/  R2UR UR5, R161 ;  /* 0x00000000a10572ca */ /* 0x004fe200000e0000 */
[----:B---3--:R-:W-:Y:S03]  /*ae00*/  UIADD3 UR76, UP0, UPT, UR70, 0x680, URZ ;  /* 0x00000680464c7890 */ /* 0x008fe6000ff1e0ff */
[----:B------:R-:W-:Y:S01]  /*ae10*/  UMOV UR70, UR22 ;  /* 0x0000001600467c82 */ /* 0x000fe20008000000 */
[----:B------:R-:W-:Y:S03]  /*ae20*/  UIADD3.X UR77, UPT, UPT, URZ, UR71, URZ, UP0, !UPT ;  /* 0x00000047ff4d7290 */ /* 0x000fe600087fe4ff */
[----:B------:R-:W-:Y:S05]  /*ae30*/  UMOV UR71, UR36 ;  /* 0x0000002400477c82 */ /* 0x000fea0008000000 */
[----:B------:R-:W-:Y:S02]  /*ae40*/  UIADD3 UR20, UPT, UPT, UR5, 0x5980, URZ ;  /* 0x0000598005147890 */ /* 0x000fe4000fffe0ff */
[----:B------:R-:W-:Y:S02]  /*ae50*/  UIADD3 UR16, UPT, UPT, UR5, 0x6180, URZ ;  /* 0x0000618005107890 */ /* 0x000fe4000fffe0ff */
[----:B------:R-:W-:Y:S02]  /*ae60*/  UIADD3 UR12, UPT, UPT, UR5, 0x6980, URZ ;  /* 0x00006980050c7890 */ /* 0x000fe4000fffe0ff */
[----:B------:R-:W-:Y:S02]  /*ae70*/  UIADD3 UR8, UPT, UPT, UR5, 0x7180, URZ ;  /* 0x0000718005087890 */ /* 0x000fe4000fffe0ff */
[----:B------:R-:W-:Y:S01]  /*ae80*/  UIADD3 UR4, UPT, UPT, UR5, 0x7980, URZ ;  /* 0x0000798005047890 */ /* 0x000fe2000fffe0ff */
[----:B------:R2:W-:Y:S01]  /*ae90*/  UTMASTG.3D [UR20], [UR76] ;  /* 0x000000144c0073b5 */ /* 0x0005e20008010000 */
[----:B------:R-:W-:Y:S02]  /*aea0*/  UIADD3 UR24, UPT, UPT, UR5, 0x8180, URZ ;  /* 0x0000818005187890 */ /* 0x000fe4000fffe0ff */
[----:B------:R-:W-:Y:S02]  /*aeb0*/  UIADD3 UR28, UPT, UPT, UR5, 0x8980, URZ ;  /* 0x00008980051c7890 */ /* 0x000fe4000fffe0ff */
[----:B------:R-:W-:Y:S02]  /*aec0*/  UIADD3 UR32, UPT, UPT, UR5, 0x9180, URZ ;  /* 0x0000918005207890 */ /* 0x000fe4000fffe0ff */
[----:B------:R-:W-:Y:S01]  /*aed0*/  UIADD3 UR64, UPT, UPT, UR5, 0x9980, URZ ;  /* 0x0000998005407890 */ /* 0x000fe2000fffe0ff */
[----:B------:R2:W-:Y:S01]  /*aee0*/  UTMASTG.3D [UR16], [UR76] ;  /* 0x000000104c0073b5 */ /* 0x0005e20008010000 */
[----:B------:R-:W-:Y:S02]  /*aef0*/  UIADD3 UR68, UPT, UPT, UR5, 0xa180, URZ ;  /* 0x0000a18005447890 */ /* 0x000fe4000fffe0ff */
[----:B------:R-:W-:Y:S02]  /*af00*/  UIADD3 UR72, UPT, UPT, UR5, 0xa980, URZ ;  /* 0x0000a98005487890 */ /* 0x000fe4000fffe0ff */
[----:B------:R-:W-:Y:S01]  /*af10*/  UIADD3 UR5, UPT, UPT, UR21, 0x40, URZ ;  /* 0x0000004015057890 */ /* 0x000fe2000fffe0ff */
[----:B------:R2:W-:Y:S01]  /*af20*/  UTMASTG.3D [UR12], [UR76] ;  /* 0x0000000c4c0073b5 */ /* 0x0005e20008010000 */
[----:B------:R2:W-:Y:S07]  /*af30*/  UTMASTG.3D [UR8], [UR76] ;  /* 0x000000084c0073b5 */ /* 0x0005ee0008010000 */
[----:B------:R2:W-:Y:S01]  /*af40*/  UTMASTG.3D [UR4], [UR76] ;  /* 0x000000044c0073b5 */ /* 0x0005e20008010000 */
[----:B------:R2:W-:Y:S01]  /*af50*/  UTMASTG.3D [UR24], [UR76] ;  /* 0x000000184c0073b5 */ /* 0x0005e20008010000 */
[----:B------:R2:W-:Y:S01]  /*af60*/  UTMASTG.3D [UR28], [UR76] ;  /* 0x0000001c4c0073b5 */ /* 0x0005e20008010000 */
[----:B------:R2:W-:Y:S01]  /*af70*/  UTMASTG.3D [UR32], [UR76] ;  /* 0x000000204c0073b5 */ /* 0x0005e20008010000 */
[----:B------:R2:W-:Y:S01]  /*af80*/  UTMASTG.3D [UR64], [UR76] ;  /* 0x000000404c0073b5 */ /* 0x0005e20008010000 */
[----:B------:R2:W-:Y:S01]  /*af90*/  UTMASTG.3D [UR68], [UR76] ;  /* 0x000000444c0073b5 */ /* 0x0005e20008010000 */
[----:B------:R2:W-:Y:S01]  /*afa0*/  UTMASTG.3D [UR72], [UR76] ;  /* 0x000000484c0073b5 */ /* 0x0005e20008010000 */
[----:B------:R0:W-:Y:S01]  /*afb0*/  UTMACMDFLUSH ;  /* 0x00000000000079b7 */ /* 0x0001e20000000000 */
[----:B--2---:R-:W-:Y:S04]  /*afc0*/  DEPBAR.LE SB0, 0x0 ;  /* 0x000080000000791a */ /* 0x004fe80000000000 */
.L_x_117:
[----:B------:R-:W-:Y:S05]  /*afd0*/  BSYNC.RECONVERGENT B0 ;  /* 0x0000000000007941 */ /* 0x000fea0003800200 */
.L_x_116:
[----:B------:R-:W2:Y:S01]  /*afe0*/  LDL.LU R7, [R1+0x6c] ;  /* 0x00006c0001077983 */ /* 0x000ea20000300800 */
[----:B------:R-:W-:Y:S02]  /*aff0*/  UIADD3 UR62, UPT, UPT, UR42, UR46, URZ ;  /* 0x0000002e2a3e7290 */ /* 0x000fe4000fffe0ff */
[----:B------:R-:W-:Y:S01]  /*b000*/  UIADD3 UR63, UPT, UPT, UR43, UR47, URZ ;  /* 0x0000002f2b3f7290 */ /* 0x000fe2000fffe0ff */
[----:B------:R-:W3:Y:S04]  /*b010*/  LDL.LU R6, [R1+0x58] ;  /* 0x0000580001067983 */ /* 0x000ee80000300800 */
[----:B------:R-:W4:Y:S04]  /*b020*/  LDL.LU R5, [R1+0x64] ;  /* 0x0000640001057983 */ /* 0x000f280000300800 */
[----:B------:R-:W4:Y:S04]  /*b030*/  LDL.LU R4, [R1+0x68] ;  /* 0x0000680001047983 */ /* 0x000f280000300800 */
[----:B------:R-:W2:Y:S01]  /*b040*/  LDL R3, [R1+0x5c] ;  /* 0x00005c0001037983 */ /* 0x000ea20000100800 */
[----:B------:R-:W-:Y:S01]  /*b050*/  BAR.SYNC.DEFER_BLOCKING 0x1, 0x80 ;  /* 0x0042000000007b1d */ /* 0x000fe20000010000 */
[----:B--2---:R-:W-:Y:S02]  /*b060*/  R2UR UR36, R3 ;  /* 0x00000000032472ca */ /* 0x004fe400000e0000 */
[----:B------:R-:W-:Y:S02]  /*b070*/  R2UR UR4, R7 ;  /* 0x00000000070472ca */ /* 0x000fe400000e0000 */
[----:B---3--:R-:W-:Y:S02]  /*b080*/  R2UR UR5, R6 ;  /* 0x00000000060572ca */ /* 0x008fe400000e0000 */
[----:B----4-:R-:W-:Y:S02]  /*b090*/  R2UR UR8, R5 ;  /* 0x00000000050872ca */ /* 0x010fe400000e0000 */
[----:B------:R-:W-:Y:S07]  /*b0a0*/  R2UR UR7, R4 ;  /* 0x00000000040772ca */ /* 0x000fee00000e0000 */
[----:B------:R-:W-:Y:S02]  /*b0b0*/  UISETP.NE.AND UP2, UPT, UR4, URZ, UPT ;  /* 0x000000ff0400728c */ /* 0x000fe4000bf45270 */
[----:B------:R-:W-:Y:S02]  /*b0c0*/  UIADD3 UR4, UPT, UPT, UR44, 0x1, URZ ;  /* 0x000000012c047890 */ /* 0x000fe4000fffe0ff */
[----:B------:R-:W-:Y:S02]  /*b0d0*/  UISETP.NE.AND UP0, UPT, UR5, 0x2, UPT ;  /* 0x000000020500788c */ /* 0x000fe4000bf05270 */
[----:B------:R-:W-:Y:S02]  /*b0e0*/  UISETP.NE.AND UP1, UPT, UR4, 0x2, UPT ;  /* 0x000000020400788c */ /* 0x000fe4000bf25270 */
[----:B------:R-:W-:Y:S02]  /*b0f0*/  USEL UR6, URZ, 0x1, UP0 ;  /* 0x00000001ff067887 */ /* 0x000fe40008000000 */
[----:B------:R-:W-:Y:S02]  /*b100*/  USEL UR17, UR5, URZ, UP0 ;  /* 0x000000ff05117287 */ /* 0x000fe40008000000 */
[----:B------:R-:W-:Y:S02]  /*b110*/  USEL UR5, URZ, 0x1, UP1 ;  /* 0x00000001ff057887 */ /* 0x000fe40008800000 */
[----:B------:R-:W-:Y:S02]  /*b120*/  ULOP3.LUT UR8, UR8, UR6, URZ, 0x3c, !UPT ;  /* 0x0000000608087292 */ /* 0x000fe4000f8e3cff */
[----:B------:R-:W-:Y:S02]  /*b130*/  ULOP3.LUT UR7, UR7, UR5, URZ, 0x3c, !UPT ;  /* 0x0000000507077292 */ /* 0x000fe4000f8e3cff */
[----:B------:R-:W-:Y:S02]  /*b140*/  USEL UR44, UR4, URZ, UP1 ;  /* 0x000000ff042c7287 */ /* 0x000fe40008800000 */
[----:B------:R-:W-:Y:S02]  /*b150*/  IMAD.U32 R4, RZ, RZ, UR8 ;  /* 0x00000008ff047e24 */ /* 0x000fe4000f8e00ff */
[----:B------:R-:W-:Y:S03]  /*b160*/  IMAD.U32 R3, RZ, RZ, UR7 ;  /* 0x00000007ff037e24 */ /* 0x000fe6000f8e00ff */
[----:B------:R3:W-:Y:S04]  /*b170*/  STL [R1+0x64], R4 ;  /* 0x0000640401007387 */ /* 0x0007e80000100800 */
[----:B------:R3:W-:Y:S01]  /*b180*/  STL [R1+0x68], R3 ;  /* 0x0000680301007387 */ /* 0x0007e20000100800 */
[----:B------:R-:W-:Y:S05]  /*b190*/  BRA.U UP2, `(.L_x_118) ;  /* 0xffffffa102547547 */ /* 0x000fea000b83ffff */
[----:B------:R-:W-:Y:S05]  /*b1a0*/  EXIT ;  /* 0x000000000000794d */ /* 0x000fea0003800000 */
.L_x_24:
[----:B--2---:R2:W3:Y:S02]  /*b1b0*/  SYNCS.PHASECHK.TRANS64.TRYWAIT P0, [R3+URZ+0xd0], R2 ;  /* 0x0000d002030075a7 */ /* 0x0044e400080011ff */
[----:B---3--:R-:W-:Y:S05]  /*b1c0*/  @!P0 NANOSLEEP.SYNCS 0x989680 ;  /* 0x009896800000895d */ /* 0x008fea0003900000 */
[----:B------:R-:W3:Y:S02]  /*b1d0*/  @!P0 SYNCS.PHASECHK.TRANS64 P0, [R3+URZ+0xd0], R2 ;  /* 0x0000d002030085a7 */ /* 0x000ee400080010ff */
[----:B---3--:R-:W-:Y:S05]  /*b1e0*/  @!P0 BRA `(.L_x_24) ;  /* 0xfffffffc00f08947 */ /* 0x008fea000383ffff */
[----:B------:R-:W-:Y:S05]  /*b1f0*/  BRA `(.L_x_119) ;  /* 0xffffff6400a47947 */ /* 0x000fea000383ffff */
.L_x_27:
[----:B-1----:R-:W-:Y:S07]  /*b200*/  MOV R0, UR33 ;  /* 0x0000002100007c02 */ /* 0x002fee0008000f00 */
.L_x_120:
[----:B-1----:R1:W2:Y:S02]  /*b210*/  SYNCS.PHASECHK.TRANS64.TRYWAIT P0, [R0+URZ+0x30], R3 ;  /* 0x00003003000075a7 */ /* 0x0022a400080011ff */
[----:B--2---:R-:W-:Y:S05]  /*b220*/  @!P0 NANOSLEEP.SYNCS 0x989680 ;  /* 0x009896800000895d */ /* 0x004fea0003900000 */
[----:B------:R-:W2:Y:S02]  /*b230*/  @!P0 SYNCS.PHASECHK.TRANS64 P0, [R0+URZ+0x30], R3 ;  /* 0x00003003000085a7 */ /* 0x000ea400080010ff */
[----:B--2---:R-:W-:Y:S05]  /*b240*/  @!P0 BRA `(.L_x_120) ;  /* 0xfffffffc00f08947 */ /* 0x004fea000383ffff */
[----:B------:R-:W-:Y:S05]  /*b250*/  BRA `(.L_x_26) ;  /* 0xffffff6800007947 */ /* 0x000fea000383ffff */
.L_x_34:
[----:B-1----:R-:W-:Y:S07]  /*b260*/  MOV R0, UR17 ;  /* 0x0000001100007c02 */ /* 0x002fee0008000f00 */
.L_x_121:
[----:B-1----:R1:W2:Y:S02]  /*b270*/  SYNCS.PHASECHK.TRANS64.TRYWAIT P0, [R0+URZ+0x30], R3 ;  /* 0x00003003000075a7 */ /* 0x0022a400080011ff */
[----:B--2---:R-:W-:Y:S05]  /*b280*/  @!P0 NANOSLEEP.SYNCS 0x989680 ;  /* 0x009896800000895d */ /* 0x004fea0003900000 */
[----:B------:R-:W2:Y:S02]  /*b290*/  @!P0 SYNCS.PHASECHK.TRANS64 P0, [R0+URZ+0x30], R3 ;  /* 0x00003003000085a7 */ /* 0x000ea400080010ff */
[----:B--2---:R-:W-:Y:S05]  /*b2a0*/  @!P0 BRA `(.L_x_121) ;  /* 0xfffffffc00f08947 */ /* 0x004fea000383ffff */
[----:B------:R-:W-:Y:S05]  /*b2b0*/  BRA `(.L_x_33) ;  /* 0xffffff6800bc7947 */ /* 0x000fea000383ffff */
.L_x_39:
[----:B-1----:R1:W2:Y:S02]  /*b2c0*/  SYNCS.PHASECHK.TRANS64.TRYWAIT P0, [R3+URZ+0x80], R0 ;  /* 0x00008000030075a7 */ /* 0x0022a400080011ff */
[----:B--2---:R-:W-:Y:S05]  /*b2d0*/  @!P0 NANOSLEEP.SYNCS 0x989680 ;  /* 0x009896800000895d */ /* 0x004fea0003900000 */
[----:B------:R-:W2:Y:S02]  /*b2e0*/  @!P0 SYNCS.PHASECHK.TRANS64 P0, [R3+URZ+0x80], R0 ;  /* 0x00008000030085a7 */ /* 0x000ea400080010ff */
[----:B--2---:R-:W-:Y:S05]  /*b2f0*/  @!P0 BRA `(.L_x_39) ;  /* 0xfffffffc00f08947 */ /* 0x004fea000383ffff */
[----:B------:R-:W-:Y:S05]  /*b300*/  BRA `(.L_x_122) ;  /* 0xffffff6c00607947 */ /* 0x000fea000383ffff */
.L_x_43:
[----:B-1----:R-:W-:-:S07]  /*b310*/  MOV R0, UR5 ;  /* 0x0000000500007c02 */ /* 0x002fce0008000f00 */
.L_x_123:
[----:B-1----:R1:W2:Y:S02]  /*b320*/  SYNCS.PHASECHK.TRANS64.TRYWAIT P0, [R0+URZ], R3 ;  /* 0x00000003000075a7 */ /* 0x0022a400080011ff */
[----:B--2---:R-:W-:Y:S05]  /*b330*/  @!P0 NANOSLEEP.SYNCS 0x989680 ;  /* 0x009896800000895d */ /* 0x004fea0003900000 */
[----:B------:R-:W2:Y:S02]  /*b340*/  @!P0 SYNCS.PHASECHK.TRANS64 P0, [R0+URZ], R3 ;  /* 0x00000003000085a7 */ /* 0x000ea400080010ff */
[----:B--2---:R-:W-:Y:S05]  /*b350*/  @!P0 BRA `(.L_x_123) ;  /* 0xfffffffc00f08947 */ /* 0x004fea000383ffff */
[----:B------:R-:W-:Y:S05]  /*b360*/  BRA `(.L_x_124) ;  /* 0xffffff7000e87947 */ /* 0x000fea000383ffff */
.L_x_44:
[----:B------:R-:W-:-:S07]  /*b370*/  MOV R0, UR5 ;  /* 0x0000000500007c02 */ /* 0x000fce0008000f00 */
.L_x_125:
[----:B-1----:R1:W2:Y:S02]  /*b380*/  SYNCS.PHASECHK.TRANS64.TRYWAIT P0, [R0+URZ], R3 ;  /* 0x00000003000075a7 */ /* 0x0022a400080011ff */
[----:B--2---:R-:W-:Y:S05]  /*b390*/  @!P0 NANOSLEEP.SYNCS 0x989680 ;  /* 0x009896800000895d */ /* 0x004fea0003900000 */
[----:B------:R-:W2:Y:S02]  /*b3a0*/  @!P0 SYNCS.PHASECHK.TRANS64 P0, [R0+URZ], R3 ;  /* 0x00000003000085a7 */ /* 0x000ea400080010ff */
[----:B--2---:R-:W-:Y:S05]  /*b3b0*/  @!P0 BRA `(.L_x_125) ;  /* 0xfffffffc00f08947 */ /* 0x004fea000383ffff */
[----:B------:R-:W-:Y:S05]  /*b3c0*/  BRA `(.L_x_126) ;  /* 0xffffff7000f47947 */ /* 0x000fea000383ffff */
.L_x_45:
[----:B------:R-:W-:-:S07]  /*b3d0*/  MOV R0, UR5 ;  /* 0x0000000500007c02 */ /* 0x000fce0008000f00 */
.L_x_127:
[----:B-1----:R1:W2:Y:S02]  /*b3e0*/  SYNCS.PHASECHK.TRANS64.TRYWAIT P0, [R0+URZ], R3 ;  /* 0x00000003000075a7 */ /* 0x0022a400080011ff */
[----:B--2---:R-:W-:Y:S05]  /*b3f0*/  @!P0 NANOSLEEP.SYNCS 0x989680 ;  /* 0x009896800000895d */ /* 0x004fea0003900000 */
[----:B------:R-:W2:Y:S02]  /*b400*/  @!P0 SYNCS.PHASECHK.TRANS64 P0, [R0+URZ], R3 ;  /* 0x00000003000085a7 */ /* 0x000ea400080010ff */
[----:B--2---:R-:W-:Y:S05]  /*b410*/  @!P0 BRA `(.L_x_127) ;  /* 0xfffffffc00f08947 */ /* 0x004fea000383ffff */
[----:B------:R-:W-:Y:S05]  /*b420*/  BRA `(.L_x_128) ;  /* 0xffffff7400007947 */ /* 0x000fea000383ffff */
.L_x_46:
[----:B------:R-:W-:-:S07]  /*b430*/  MOV R0, UR5 ;  /* 0x0000000500007c02 */ /* 0x000fce0008000f00 */
.L_x_129:
[----:B-1----:R1:W2:Y:S02]  /*b440*/  SYNCS.PHASECHK.TRANS64.TRYWAIT P0, [R0+URZ], R3 ;  /* 0x00000003000075a7 */ /* 0x0022a400080011ff */
[----:B--2---:R-:W-:Y:S05]  /*b450*/  @!P0 NANOSLEEP.SYNCS 0x989680 ;  /* 0x009896800000895d */ /* 0x004fea0003900000 */
[----:B------:R-:W2:Y:S02]  /*b460*/  @!P0 SYNCS.PHASECHK.TRANS64 P0, [R0+URZ], R3 ;  /* 0x00000003000085a7 */ /* 0x000ea400080010ff */
[----:B--2---:R-:W-:Y:S05]  /*b470*/  @!P0 BRA `(.L_x_129) ;  /* 0xfffffffc00f08947 */ /* 0x004fea000383ffff */
[----:B------:R-:W-:Y:S05]  /*b480*/  BRA `(.L_x_130) ;  /* 0xffffff74000c7947 */ /* 0x000fea000383ffff */
.L_x_47:
[----:B------:R-:W-:-:S07]  /*b490*/  MOV R0, UR5 ;  /* 0x0000000500007c02 */ /* 0x000fce0008000f00 */
.L_x_131:
[----:B-1----:R1:W2:Y:S02]  /*b4a0*/  SYNCS.PHASECHK.TRANS64.TRYWAIT P0, [R0+URZ], R3 ;  /* 0x00000003000075a7 */ /* 0x0022a400080011ff */
[----:B--2---:R-:W-:Y:S05]  /*b4b0*/  @!P0 NANOSLEEP.SYNCS 0x989680 ;  /* 0x009896800000895d */ /* 0x004fea0003900000 */
[----:B------:R-:W2:Y:S02]  /*b4c0*/  @!P0 SYNCS.PHASECHK.TRANS64 P0, [R0+URZ], R3 ;  /* 0x00000003000085a7 */ /* 0x000ea400080010ff */
[----:B--2---:R-:W-:Y:S05]  /*b4d0*/  @!P0 BRA `(.L_x_131) ;  /* 0xfffffffc00f08947 */ /* 0x004fea000383ffff */
[----:B------:R-:W-:Y:S05]  /*b4e0*/  BRA `(.L_x_132) ;  /* 0xffffff7400187947 */ /* 0x000fea000383ffff */
.L_x_50:
[----:B-1----:R1:W2:Y:S02]  /*b4f0*/  SYNCS.PHASECHK.TRANS64.TRYWAIT P0, [R2+URZ+0xc0], R5 ;  /* 0x0000c005020075a7 */ /* 0x0022a400080011ff */
[----:B--2---:R-:W-:Y:S05]  /*b500*/  @!P0 NANOSLEEP.SYNCS 0x989680 ;  /* 0x009896800000895d */ /* 0x004fea0003900000 */
[----:B------:R-:W2:Y:S02]  /*b510*/  @!P0 SYNCS.PHASECHK.TRANS64 P0, [R2+URZ+0xc0], R5 ;  /* 0x0000c005020085a7 */ /* 0x000ea400080010ff */
[----:B--2---:R-:W-:Y:S05]  /*b520*/  @!P0 BRA `(.L_x_50) ;  /* 0xfffffffc00f08947 */ /* 0x004fea000383ffff */
[----:B------:R-:W-:Y:S05]  /*b530*/  BRA `(.L_x_133) ;  /* 0xffffff7400747947 */ /* 0x000fea000383ffff */
.L_x_51:
[----:B------:R-:W-:-:S07]  /*b540*/  MOV R2, UR5 ;  /* 0x0000000500027c02 */ /* 0x000fce0008000f00 */
.L_x_134:
[----:B-1----:R1:W2:Y:S02]  /*b550*/  SYNCS.PHASECHK.TRANS64.TRYWAIT P0, [R2+URZ+0x90], R5 ;  /* 0x00009005020075a7 */ /* 0x0022a400080011ff */
[----:B--2---:R-:W-:Y:S05]  /*b560*/  @!P0 NANOSLEEP.SYNCS 0x989680 ;  /* 0x009896800000895d */ /* 0x004fea0003900000 */
[----:B------:R-:W2:Y:S02]  /*b570*/  @!P0 SYNCS.PHASECHK.TRANS64 P0, [R2+URZ+0x90], R5 ;  /* 0x00009005020085a7 */ /* 0x000ea400080010ff */
[----:B--2---:R-:W-:Y:S05]  /*b580*/  @!P0 BRA `(.L_x_134) ;  /* 0xfffffffc00f08947 */ /* 0x004fea000383ffff */
[----:B------:R-:W-:Y:S05]  /*b590*/  BRA `(.L_x_135) ;  /* 0xffffff7400847947 */ /* 0x000fea000383ffff */
.L_x_52:
[----:B-1----:R1:W2:Y:S02]  /*b5a0*/  SYNCS.PHASECHK.TRANS64.TRYWAIT P1, [R2+URZ+0x80], R5 ;  /* 0x00008005020075a7 */ /* 0x0022a400080211ff */
[----:B--2---:R-:W-:Y:S05]  /*b5b0*/  @!P1 NANOSLEEP.SYNCS 0x989680 ;  /* 0x009896800000995d */ /* 0x004fea0003900000 */
[----:B------:R-:W2:Y:S02]  /*b5c0*/  @!P1 SYNCS.PHASECHK.TRANS64 P1, [R2+URZ+0x80], R5 ;  /* 0x00008005020095a7 */ /* 0x000ea400080210ff */
[----:B--2---:R-:W-:Y:S05]  /*b5d0*/  @!P1 BRA `(.L_x_52) ;  /* 0xfffffffc00f09947 */ /* 0x004fea000383ffff */
[----:B------:R-:W-:Y:S05]  /*b5e0*/  BRA `(.L_x_136) ;  /* 0xffffff7400b47947 */ /* 0x000fea000383ffff */
.L_x_55:
[----:B------:R-:W-:-:S07]  /*b5f0*/  MOV R0, UR5 ;  /* 0x0000000500007c02 */ /* 0x000fce0008000f00 */
.L_x_137:
[----:B-1----:R1:W2:Y:S02]  /*b600*/  SYNCS.PHASECHK.TRANS64.TRYWAIT P0, [R0+URZ+0x90], R3 ;  /* 0x00009003000075a7 */ /* 0x0022a400080011ff */
[----:B--2---:R-:W-:Y:S05]  /*b610*/  @!P0 NANOSLEEP.SYNCS 0x989680 ;  /* 0x009896800000895d */ /* 0x004fea0003900000 */
[----:B------:R-:W2:Y:S02]  /*b620*/  @!P0 SYNCS.PHASECHK.TRANS64 P0, [R0+URZ+0x90], R3 ;  /* 0x00009003000085a7 */ /* 0x000ea400080010ff */
[----:B--2---:R-:W-:Y:S05]  /*b630*/  @!P0 BRA `(.L_x_137) ;  /* 0xfffffffc00f08947 */ /* 0x004fea000383ffff */
[----:B------:R-:W-:Y:S05]  /*b640*/  BRA `(.L_x_54) ;  /* 0xffffff7800087947 */ /* 0x000fea000383ffff */
.L_x_64:
[----:B-1----:R-:W-:-:S04]  /*b650*/  MOV R0, UR4 ;  /* 0x0000000400007c02 */ /* 0x002fc80008000f00 */
[----:B------:R1:W2:Y:S03]  /*b660*/  SYNCS.PHASECHK.TRANS64.TRYWAIT P0, [R0+URZ+0x8], R7 ;  /* 0x00000807000075a7 */ /* 0x0002a600080011ff */
[----:B--2---:R-:W-:Y:S05]  /*b670*/  @!P0 NANOSLEEP.SYNCS 0x989680 ;  /* 0x009896800000895d */ /* 0x004fea0003900000 */
[----:B------:R-:W2:Y:S02]  /*b680*/  @!P0 SYNCS.PHASECHK.TRANS64 P0, [R0+URZ+0x8], R7 ;  /* 0x00000807000085a7 */ /* 0x000ea400080010ff */
[----:B--2---:R-:W-:Y:S05]  /*b690*/  @!P0 BRA `(.L_x_64) ;  /* 0xfffffffc00ec8947 */ /* 0x004fea000383ffff */
[----:B------:R-:W-:Y:S05]  /*b6a0*/  BRA `(.L_x_63) ;  /* 0xffffff7800bc7947 */ /* 0x000fea000383ffff */
.L_x_66:
[----:B------:R-:W-:Y:S01]  /*b6b0*/  BSSY B0, `(.L_x_138) ;  /* 0x0000006000007945 */ /* 0x000fe20003800000 */
[----:B------:R-:W-:-:S07]  /*b6c0*/  MOV R15, 0xffffffff ;  /* 0xffffffff000f7802 */ /* 0x000fce0000000f00 */
[----:B-1----:R-:W-:Y:S05]  /*b6d0*/  WARPSYNC.COLLECTIVE R15, `(.L_x_139) ;  /* 0x000000000f0c7348 */ /* 0x002fea0003c00000 */
[----:B------:R-:W-:Y:S02]  /*b6e0*/  ELECT P6, UR79, PT ;  /* 0x00000000004f782f */ /* 0x000fe400038c0000 */
[----:B------:R-:W-:Y:S01]  /*b6f0*/  MOV R14, UR79 ;  /* 0x0000004f000e7c02 */ /* 0x000fe20008000f00 */
[----:B-1----:R-:W-:Y:S10]  /*b700*/  ENDCOLLECTIVE ;  /* 0x000000000000791b */ /* 0x002ff40003800000 */
.L_x_139:
[----:B------:R-:W-:Y:S05]  /*b710*/  BSYNC B0 ;  /* 0x0000000000007941 */ /* 0x000fea0003800000 */
.L_x_138:
[----:B------:R-:W-:Y:S01]  /*b720*/  PLOP3.LUT P0, PT, P6, PT, PT, 0x80, 0x8 ;  /* 0x000000000008781c */ /* 0x000fe2000370f070 */
[----:B------:R-:W-:-:S12]  /*b730*/  BRA `(.L_x_140) ;  /* 0xffffff7800e87947 */ /* 0x000fd8000383ffff */
.L_x_68:
[----:B-1----:R-:W-:-:S04]  /*b740*/  MOV R0, UR4 ;  /* 0x0000000400007c02 */ /* 0x002fc80008000f00 */
[----:B------:R1:W2:Y:S03]  /*b750*/  SYNCS.PHASECHK.TRANS64.TRYWAIT P0, [R0+URZ+0x8], R5 ;  /* 0x00000805000075a7 */ /* 0x0002a600080011ff */
[----:B--2---:R-:W-:Y:S05]  /*b760*/  @!P0 NANOSLEEP.SYNCS 0x989680 ;  /* 0x009896800000895d */ /* 0x004fea0003900000 */
[----:B------:R-:W2:Y:S02]  /*b770*/  @!P0 SYNCS.PHASECHK.TRANS64 P0, [R0+URZ+0x8], R5 ;  /* 0x00000805000085a7 */ /* 0x000ea400080010ff */
[----:B--2---:R-:W-:Y:S05]  /*b780*/  @!P0 BRA `(.L_x_68) ;  /* 0xfffffffc00ec8947 */ /* 0x004fea000383ffff */
[----:B------:R-:W-:Y:S05]  /*b790*/  BRA `(.L_x_67) ;  /* 0xffffff7800ec7947 */ /* 0x000fea000383ffff */
.L_x_69:
[----:B-1----:R1:W2:Y:S02]  /*b7a0*/  SYNCS.PHASECHK.TRANS64.TRYWAIT P0, [R0+URZ+0x80], R3 ;  /* 0x00008003000075a7 */ /* 0x0022a400080011ff */
[----:B--2---:R-:W-:Y:S05]  /*b7b0*/  @!P0 NANOSLEEP.SYNCS 0x989680 ;  /* 0x009896800000895d */ /* 0x004fea0003900000 */
[----:B------:R-:W2:Y:S02]  /*b7c0*/  @!P0 SYNCS.PHASECHK.TRANS64 P0, [R0+URZ+0x80], R3 ;  /* 0x00008003000085a7 */ /* 0x000ea400080010ff */
[----:B--2---:R-:W-:Y:S05]  /*b7d0*/  @!P0 BRA `(.L_x_69) ;  /* 0xfffffffc00f08947 */ /* 0x004fea000383ffff */
[----:B------:R-:W-:Y:S05]  /*b7e0*/  BRA `(.L_x_141) ;  /* 0xffffff7c00d87947 */ /* 0x000fea000383ffff */
.L_x_71:
[----:B------:R-:W-:-:S07]  /*b7f0*/  MOV R0, UR19 ;  /* 0x0000001300007c02 */ /* 0x000fce0008000f00 */
.L_x_142:
[----:B-1----:R1:W3:Y:S02]  /*b800*/  SYNCS.PHASECHK.TRANS64.TRYWAIT P0, [R0+URZ+0xb0], R3 ;  /* 0x0000b003000075a7 */ /* 0x0022e400080011ff */
[----:B---3--:R-:W-:Y:S05]  /*b810*/  @!P0 NANOSLEEP.SYNCS 0x989680 ;  /* 0x009896800000895d */ /* 0x008fea0003900000 */
[----:B------:R-:W3:Y:S02]  /*b820*/  @!P0 SYNCS.PHASECHK.TRANS64 P0, [R0+URZ+0xb0], R3 ;  /* 0x0000b003000085a7 */ /* 0x000ee400080010ff */
[----:B---3--:R-:W-:Y:S05]  /*b830*/  @!P0 BRA `(.L_x_142) ;  /* 0xfffffffc00f08947 */ /* 0x008fea000383ffff */
[----:B------:R-:W-:Y:S05]  /*b840*/  BRA `(.L_x_143) ;  /* 0xffffff8000207947 */ /* 0x000fea000383ffff */
.L_x_74:
[----:B------:R-:W-:Y:S07]  /*b850*/  MOV R0, UR7 ;  /* 0x0000000700007c02 */ /* 0x000fee0008000f00 */
.L_x_144:
[----:B-1----:R1:W3:Y:S02]  /*b860*/  SYNCS.PHASECHK.TRANS64.TRYWAIT P0, [R0+URZ], R3 ;  /* 0x00000003000075a7 */ /* 0x0022e400080011ff */
[----:B---3--:R-:W-:Y:S05]  /*b870*/  @!P0 NANOSLEEP.SYNCS 0x989680 ;  /* 0x009896800000895d */ /* 0x008fea0003900000 */
[----:B------:R-:W3:Y:S02]  /*b880*/  @!P0 SYNCS.PHASECHK.TRANS64 P0, [R0+URZ], R3 ;  /* 0x00000003000085a7 */ /* 0x000ee400080010ff */
[----:B---3--:R-:W-:Y:S05]  /*b890*/  @!P0 BRA `(.L_x_144) ;  /* 0xfffffffc00f08947 */ /* 0x008fea000383ffff */
[----:B------:R-:W-:Y:S05]  /*b8a0*/  BRA `(.L_x_73) ;  /* 0xffffff8000347947 */ /* 0x000fea000383ffff */
.L_x_78:
[----:B-1----:R-:W-:-:S07]  /*b8b0*/  MOV R0, UR5 ;  /* 0x0000000500007c02 */ /* 0x002fce0008000f00 */
.L_x_145:
[----:B-1----:R1:W2:Y:S02]  /*b8c0*/  SYNCS.PHASECHK.TRANS64.TRYWAIT P0, [R0+URZ], R3 ;  /* 0x00000003000075a7 */ /* 0x0022a400080011ff */
[----:B--2---:R-:W-:Y:S05]  /*b8d0*/  @!P0 NANOSLEEP.SYNCS 0x989680 ;  /* 0x009896800000895d */ /* 0x004fea0003900000 */
[----:B------:R-:W2:Y:S02]  /*b8e0*/  @!P0 SYNCS.PHASECHK.TRANS64 P0, [R0+URZ], R3 ;  /* 0x00000003000085a7 */ /* 0x000ea400080010ff */
[----:B--2---:R-:W-:Y:S05]  /*b8f0*/  @!P0 BRA `(.L_x_145) ;  /* 0xfffffffc00f08947 */ /* 0x004fea000383ffff */
[----:B------:R-:W-:Y:S05]  /*b900*/  BRA `(.L_x_146) ;  /* 0xffffff84002c7947 */ /* 0x000fea000383ffff */
.L_x_81:
[----:B------:R-:W-:-:S07]  /*b910*/  MOV R0, UR9 ;  /* 0x0000000900007c02 */ /* 0x000fce0008000f00 */
.L_x_147:
[----:B-1----:R1:W2:Y:S02]  /*b920*/  SYNCS.PHASECHK.TRANS64.TRYWAIT P1, [R0+URZ+0xe0], R3 ;  /* 0x0000e003000075a7 */ /* 0x0022a400080211ff */
[----:B--2---:R-:W-:Y:S05]  /*b930*/  @!P1 NANOSLEEP.SYNCS 0x989680 ;  /* 0x009896800000995d */ /* 0x004fea0003900000 */
[----:B------:R-:W2:Y:S02]  /*b940*/  @!P1 SYNCS.PHASECHK.TRANS64 P1, [R0+URZ+0xe0], R3 ;  /* 0x0000e003000095a7 */ /* 0x000ea400080210ff */
[----:B--2---:R-:W-:Y:S05]  /*b950*/  @!P1 BRA `(.L_x_147) ;  /* 0xfffffffc00f09947 */ /* 0x004fea000383ffff */
[----:B------:R-:W-:Y:S05]  /*b960*/  BRA `(.L_x_148) ;  /* 0xffffff8400787947 */ /* 0x000fea000383ffff */
.L_x_86:
[----:B---3--:R3:W4:Y:S02]  /*b970*/  SYNCS.PHASECHK.TRANS64.TRYWAIT P0, [R3+URZ+0x80], R0 ;  /* 0x00008000030075a7 */ /* 0x00872400080011ff */
[----:B----4-:R-:W-:Y:S05]  /*b980*/  @!P0 NANOSLEEP.SYNCS 0x989680 ;  /* 0x009896800000895d */ /* 0x010fea0003900000 */
[----:B------:R-:W4:Y:S02]  /*b990*/  @!P0 SYNCS.PHASECHK.TRANS64 P0, [R3+URZ+0x80], R0 ;  /* 0x00008000030085a7 */ /* 0x000f2400080010ff */
[----:B----4-:R-:W-:Y:S05]  /*b9a0*/  @!P0 BRA `(.L_x_86) ;  /* 0xfffffffc00f08947 */ /* 0x010fea000383ffff */
[----:B------:R-:W-:Y:S05]  /*b9b0*/  BRA `(.L_x_149) ;  /* 0xffffff88009c7947 */ /* 0x000fea000383ffff */
.L_x_89:
[----:B------:R-:W-:Y:S07]  /*b9c0*/  MOV R0, UR31 ;  /* 0x0000001f00007c02 */ /* 0x000fee0008000f00 */
.L_x_150:
[----:B---3--:R3:W4:Y:S02]  /*b9d0*/  SYNCS.PHASECHK.TRANS64.TRYWAIT P1, [R0+URZ+0x78], R3 ;  /* 0x00007803000075a7 */ /* 0x00872400080211ff */
[----:B----4-:R-:W-:Y:S05]  /*b9e0*/  @!P1 NANOSLEEP.SYNCS 0x989680 ;  /* 0x009896800000995d */ /* 0x010fea0003900000 */
[----:B------:R-:W4:Y:S02]  /*b9f0*/  @!P1 SYNCS.PHASECHK.TRANS64 P1, [R0+URZ+0x78], R3 ;  /* 0x00007803000095a7 */ /* 0x000f2400080210ff */
[----:B----4-:R-:W-:Y:S05]  /*ba00*/  @!P1 BRA `(.L_x_150) ;  /* 0xfffffffc00f09947 */ /* 0x010fea000383ffff */
[----:B------:R-:W-:Y:S05]  /*ba10*/  BRA `(.L_x_88) ;  /* 0xffffff8c00fc7947 */ /* 0x000fea000383ffff */
.L_x_92:
[----:B------:R-:W-:Y:S07]  /*ba20*/  MOV R3, UR31 ;  /* 0x0000001f00037c02 */ /* 0x000fee0008000f00 */
.L_x_151:
[----:B---3--:R3:W4:Y:S02]  /*ba30*/  SYNCS.PHASECHK.TRANS64.TRYWAIT P0, [R3+URZ+0x68], R2 ;  /* 0x00006802030075a7 */ /* 0x00872400080011ff */
[----:B----4-:R-:W-:Y:S05]  /*ba40*/  @!P0 NANOSLEEP.SYNCS 0x989680 ;  /* 0x009896800000895d */ /* 0x010fea0003900000 */
[----:B------:R-:W4:Y:S02]  /*ba50*/  @!P0 SYNCS.PHASECHK.TRANS64 P0, [R3+URZ+0x68], R2 ;  /* 0x00006802030085a7 */ /* 0x000f2400080010ff */
[----:B----4-:R-:W-:Y:S05]  /*ba60*/  @!P0 BRA `(.L_x_151) ;  /* 0xfffffffc00f08947 */ /* 0x010fea000383ffff */
[----:B------:R-:W-:Y:S05]  /*ba70*/  BRA `(.L_x_152) ;  /* 0xffffff9000607947 */ /* 0x000fea000383ffff */
.L_x_95:
[----:B------:R-:W-:Y:S07]  /*ba80*/  MOV R0, UR4 ;  /* 0x0000000400007c02 */ /* 0x000fee0008000f00 */
.L_x_153:
[----:B-1----:R1:W2:Y:S02]  /*ba90*/  SYNCS.PHASECHK.TRANS64.TRYWAIT P0, [R0+URZ+0x80], R3 ;  /* 0x00008003000075a7 */ /* 0x0022a400080011ff */
[----:B--2---:R-:W-:Y:S05]  /*baa0*/  @!P0 NANOSLEEP.SYNCS 0x989680 ;  /* 0x009896800000895d */ /* 0x004fea0003900000 */
[----:B------:R-:W2:Y:S02]  /*bab0*/  @!P0 SYNCS.PHASECHK.TRANS64 P0, [R0+URZ+0x80], R3 ;  /* 0x00008003000085a7 */ /* 0x000ea400080010ff */
[----:B--2---:R-:W-:Y:S05]  /*bac0*/  @!P0 BRA `(.L_x_153) ;  /* 0xfffffffc00f08947 */ /* 0x004fea000383ffff */
[----:B------:R-:W-:Y:S05]  /*bad0*/  BRA `(.L_x_154) ;  /* 0xffffff9800347947 */ /* 0x000fea000383ffff */
.L_x_101:
[----:B------:R-:W-:Y:S11]  /*bae0*/  R2UR UR4, R10 ;  /* 0x000000000a0472ca */ /* 0x000ff600000e0000 */
[----:B------:R-:W-:Y:S02]  /*baf0*/  @!UPT UIADD3 URZ, UPT, UPT, URZ, URZ, URZ ;  /* 0x000000fffffff290 */ /* 0x000fe4000fffe0ff */
[----:B------:R-:W-:Y:S07]  /*bb00*/  MOV R3, UR4 ;  /* 0x0000000400037c02 */ /* 0x000fee0008000f00 */
.L_x_155:
[----:B-1----:R1:W2:Y:S02]  /*bb10*/  SYNCS.PHASECHK.TRANS64.TRYWAIT P1, [R3+URZ+0x60], R4 ;  /* 0x00006004030075a7 */ /* 0x0022a400080211ff */
[----:B--2---:R-:W-:Y:S05]  /*bb20*/  @!P1 NANOSLEEP.SYNCS 0x989680 ;  /* 0x009896800000995d */ /* 0x004fea0003900000 */
[----:B------:R-:W2:Y:S02]  /*bb30*/  @!P1 SYNCS.PHASECHK.TRANS64 P1, [R3+URZ+0x60], R4 ;  /* 0x00006004030095a7 */ /* 0x000ea400080210ff */
[----:B--2---:R-:W-:Y:S05]  /*bb40*/  @!P1 BRA `(.L_x_155) ;  /* 0xfffffffc00f09947 */ /* 0x004fea000383ffff */
[----:B------:R-:W-:Y:S05]  /*bb50*/  BRA `(.L_x_100) ;  /* 0xffffffa400787947 */ /* 0x000fea000383ffff */
.L_x_103:
[----:B------:R-:W-:Y:S11]  /*bb60*/  R2UR UR4, R4 ;  /* 0x00000000040472ca */ /* 0x000ff600000e0000 */
[----:B------:R-:W-:Y:S02]  /*bb70*/  @!UPT UIADD3 URZ, UPT, UPT, URZ, URZ, URZ ;  /* 0x000000fffffff290 */ /* 0x000fe4000fffe0ff */
[----:B------:R-:W-:Y:S07]  /*bb80*/  MOV R3, UR4 ;  /* 0x0000000400037c02 */ /* 0x000fee0008000f00 */
.L_x_156:
[----:B--2---:R2:W3:Y:S02]  /*bb90*/  SYNCS.PHASECHK.TRANS64.TRYWAIT P1, [R3+URZ+0xa0], R0 ;  /* 0x0000a000030075a7 */ /* 0x0044e400080211ff */
[----:B---3--:R-:W-:Y:S05]  /*bba0*/  @!P1 NANOSLEEP.SYNCS 0x989680 ;  /* 0x009896800000995d */ /* 0x008fea0003900000 */
[----:B------:R-:W3:Y:S02]  /*bbb0*/  @!P1 SYNCS.PHASECHK.TRANS64 P1, [R3+URZ+0xa0], R0 ;  /* 0x0000a000030095a7 */ /* 0x000ee400080210ff */
[----:B---3--:R-:W-:Y:S05]  /*bbc0*/  @!P1 BRA `(.L_x_156) ;  /* 0xfffffffc00f09947 */ /* 0x008fea000383ffff */
[----:B------:R-:W-:Y:S05]  /*bbd0*/  BRA `(.L_x_102) ;  /* 0xffffffa800747947 */ /* 0x000fea000383ffff */
        .weak           $__internal_0_$__cuda_sm10x_tcgen05_guardrail_trap_col_being_dealloced_not_returned_by_alloc
        .type           $__internal_0_$__cuda_sm10x_tcgen05_guardrail_trap_col_being_dealloced_not_returned_by_alloc,@function
        .size           $__internal_0_$__cuda_sm10x_tcgen05_guardrail_trap_col_being_dealloced_not_returned_by_alloc,($__internal_1_$__cuda_sm10x_tcgen05_guardrail_trap_phase_invalid_during_alloc - $__internal_0_$__cuda_sm10x_tcgen05_guardrail_trap_col_being_dealloced_not_returned_by_alloc)
$__internal_0_$__cuda_sm10x_tcgen05_guardrail_trap_col_being_dealloced_not_returned_by_alloc:
[----:B------:R-:W-:Y:S05]  /*bbe0*/  BPT.TRAP 0x1 ;  /* 0x000000040000795c */ /* 0x000fea0000300000 */
[----:B------:R-:W-:-:S04]  /*bbf0*/  HFMA2 R3, -RZ, RZ, 0, 0 ;  /* 0x00000000ff037431 */ /* 0x000fc800000001ff */
[----:B------:R-:W-:Y:S05]  /*bc00*/  RET.REL.NODEC R2 `(_ZN7cutlass13device_kernelINS_4gemm6kernel13GemmUniversalIN4cute5tupleIJiiiiEEENS1_10collective13CollectiveMmaINS1_35MainloopSm100TmaUmmaWarpSpecializedILi6ELi2ELi2ENS5_IJNS4_1CILi2EEENSA_ILi1EEESC_EEEEENS5_IJNSA_ILi256EEENSA_ILi176EEENSA_ILi128EEEEEENS_12float_e4m3_tENS5_IJlSC_lEEESJ_SK_NS4_8TiledMMAINS4_8MMA_AtomIJNS4_10MMA_TraitsINS4_25SM100_MMA_F8F6F4_2x1SM_SSEJSJ_SJ_fSF_SG_NS4_17integral_constantINS4_4UMMA5MajorELSR_0EEESS_NSP_INSQ_7ScaleInELST_0EEESU_EEEEEENS4_6LayoutINS5_IJSC_SC_SC_EEENS5_IJNSA_ILi0EEESZ_SZ_EEEEENS5_IJNS4_10UnderscoreES12_S12_EEEEENS4_18SM100_TMA_2SM_LOADENS4_14ComposedLayoutINS4_7SwizzleILi3ELi4ELi3EEENS4_18smem_ptr_flag_bitsILi8EEENSX_INS5_IJNSA_ILi8EEESH_EEENS5_IJSH_SC_EEEEEEEvNS4_8identityES15_S1F_vS1G_EENS_8epilogue10collective18CollectiveEpilogueINS1I_23Sm100TmaWarpSpecializedILi1ELi1ELi176ELb0ELb0EEEJNS5_IJSH_SG_SH_EEENS5_IJNSX_ISH_SC_EENSX_ISG_SC_EEEEESJ_SK_SJ_SK_NS1I_6fusion15FusionCallbacksIS1M_NS1R_17LinearCombinationISJ_fSJ_fLNS_15FloatRoundStyleE2EEES1N_S1Q_JEEENS4_5SM1004TMEM4LOAD26SM100_TMEM_LOAD_32dp32b16xENS4_13SM90_TMA_LOADENS16_INS17_ILi0ELi4ELi3EEES1A_NSX_INS5_IJS1B_NSA_ILi16EEEEEENS5_IJS23_SC_EEEEEEENS4_39AutoVectorizingCopyWithAssumedAlignmentILi128EEENS4_14SM90_TMA_STOREES27_S29_S29_EEEvvEEEEvNT_6ParamsE) ;  /* 0xffffff4002fc7950 */ /* 0x000fea0003c3ffff */
        .weak           $__internal_1_$__cuda_sm10x_tcgen05_guardrail_trap_phase_invalid_during_alloc
        .type           $__internal_1_$__cuda_sm10x_tcgen05_guardrail_trap_phase_invalid_during_alloc,@function
        .size           $__internal_1_$__cuda_sm10x_tcgen05_guardrail_trap_phase_invalid_during_alloc,($__internal_2_$__cuda_sm10x_tcgen05_guardrail_trap_unallocated_columns_being_dealloced - $__internal_1_$__cuda_sm10x_tcgen05_guardrail_trap_phase_invalid_during_alloc)
$__internal_1_$__cuda_sm10x_tcgen05_guardrail_trap_phase_invalid_during_alloc:
[----:B------:R-:W-:Y:S05]  /*bc10*/  BPT.TRAP 0x1 ;  /* 0x000000040000795c */ /* 0x000fea0000300000 */
[----:B------:R-:W-:-:S04]  /*bc20*/  MOV R5, 0x0 ;  /* 0x0000000000057802 */ /* 0x000fc80000000f00 */
[----:B------:R-:W-:Y:S05]  /*bc30*/  RET.REL.NODEC R4 `(_ZN7cutlass13device_kernelINS_4gemm6kernel13GemmUniversalIN4cute5tupleIJiiiiEEENS1_10collective13CollectiveMmaINS1_35MainloopSm100TmaUmmaWarpSpecializedILi6ELi2ELi2ENS5_IJNS4_1CILi2EEENSA_ILi1EEESC_EEEEENS5_IJNSA_ILi256EEENSA_ILi176EEENSA_ILi128EEEEEENS_12float_e4m3_tENS5_IJlSC_lEEESJ_SK_NS4_8TiledMMAINS4_8MMA_AtomIJNS4_10MMA_TraitsINS4_25SM100_MMA_F8F6F4_2x1SM_SSEJSJ_SJ_fSF_SG_NS4_17integral_constantINS4_4UMMA5MajorELSR_0EEESS_NSP_INSQ_7ScaleInELST_0EEESU_EEEEEENS4_6LayoutINS5_IJSC_SC_SC_EEENS5_IJNSA_ILi0EEESZ_SZ_EEEEENS5_IJNS4_10UnderscoreES12_S12_EEEEENS4_18SM100_TMA_2SM_LOADENS4_14ComposedLayoutINS4_7SwizzleILi3ELi4ELi3EEENS4_18smem_ptr_flag_bitsILi8EEENSX_INS5_IJNSA_ILi8EEESH_EEENS5_IJSH_SC_EEEEEEEvNS4_8identityES15_S1F_vS1G_EENS_8epilogue10collective18CollectiveEpilogueINS1I_23Sm100TmaWarpSpecializedILi1ELi1ELi176ELb0ELb0EEEJNS5_IJSH_SG_SH_EEENS5_IJNSX_ISH_SC_EENSX_ISG_SC_EEEEESJ_SK_SJ_SK_NS1I_6fusion15FusionCallbacksIS1M_NS1R_17LinearCombinationISJ_fSJ_fLNS_15FloatRoundStyleE2EEES1N_S1Q_JEEENS4_5SM1004TMEM4LOAD26SM100_TMEM_LOAD_32dp32b16xENS4_13SM90_TMA_LOADENS16_INS17_ILi0ELi4ELi3EEES1A_NSX_INS5_IJS1B_NSA_ILi16EEEEEENS5_IJS23_SC_EEEEEEENS4_39AutoVectorizingCopyWithAssumedAlignmentILi128EEENS4_14SM90_TMA_STOREES27_S29_S29_EEEvvEEEEvNT_6ParamsE) ;  /* 0xffffff4004f07950 */ /* 0x000fea0003c3ffff */
        .weak           $__internal_2_$__cuda_sm10x_tcgen05_guardrail_trap_unallocated_columns_being_dealloced
        .type           $__internal_2_$__cuda_sm10x_tcgen05_guardrail_trap_unallocated_columns_being_dealloced,@function
        .size           $__internal_2_$__cuda_sm10x_tcgen05_guardrail_trap_unallocated_columns_being_dealloced,(.L_x_158 - $__internal_2_$__cuda_sm10x_tcgen05_guardrail_trap_unallocated_columns_being_dealloced)
$__internal_2_$__cuda_sm10x_tcgen05_guardrail_trap_unallocated_columns_being_dealloced:
[----:B------:R-:W-:Y:S05]  /*bc40*/  BPT.TRAP 0x1 ;  /* 0x000000040000795c */ /* 0x000fea0000300000 */
[----:B------:R-:W-:-:S04]  /*bc50*/  HFMA2 R3, -RZ, RZ, 0, 0 ;  /* 0x00000000ff037431 */ /* 0x000fc800000001ff */
[----:B------:R-:W-:Y:S05]  /*bc60*/  RET.REL.NODEC R2 `(_ZN7cutlass13device_kernelINS_4gemm6kernel13GemmUniversalIN4cute5tupleIJiiiiEEENS1_10collective13CollectiveMmaINS1_35MainloopSm100TmaUmmaWarpSpecializedILi6ELi2ELi2ENS5_IJNS4_1CILi2EEENSA_ILi1EEESC_EEEEENS5_IJNSA_ILi256EEENSA_ILi176EEENSA_ILi128EEEEEENS_12float_e4m3_tENS5_IJlSC_lEEESJ_SK_NS4_8TiledMMAINS4_8MMA_AtomIJNS4_10MMA_TraitsINS4_25SM100_MMA_F8F6F4_2x1SM_SSEJSJ_SJ_fSF_SG_NS4_17integral_constantINS4_4UMMA5MajorELSR_0EEESS_NSP_INSQ_7ScaleInELST_0EEESU_EEEEEENS4_6LayoutINS5_IJSC_SC_SC_EEENS5_IJNSA_ILi0EEESZ_SZ_EEEEENS5_IJNS4_10UnderscoreES12_S12_EEEEENS4_18SM100_TMA_2SM_LOADENS4_14ComposedLayoutINS4_7SwizzleILi3ELi4ELi3EEENS4_18smem_ptr_flag_bitsILi8EEENSX_INS5_IJNSA_ILi8EEESH_EEENS5_IJSH_SC_EEEEEEEvNS4_8identityES15_S1F_vS1G_EENS_8epilogue10collective18CollectiveEpilogueINS1I_23Sm100TmaWarpSpecializedILi1ELi1ELi176ELb0ELb0EEEJNS5_IJSH_SG_SH_EEENS5_IJNSX_ISH_SC_EENSX_ISG_SC_EEEEESJ_SK_SJ_SK_NS1I_6fusion15FusionCallbacksIS1M_NS1R_17LinearCombinationISJ_fSJ_fLNS_15FloatRoundStyleE2EEES1N_S1Q_JEEENS4_5SM1004TMEM4LOAD26SM100_TMEM_LOAD_32dp32b16xENS4_13SM90_TMA_LOADENS16_INS17_ILi0ELi4ELi3EEES1A_NSX_INS5_IJS1B_NSA_ILi16EEEEEENS5_IJS23_SC_EEEEEEENS4_39AutoVectorizingCopyWithAssumedAlignmentILi128EEENS4_14SM90_TMA_STOREES27_S29_S29_EEEvvEEEEvNT_6ParamsE) ;  /* 0xffffff4002e47950 */ /* 0x000fea0003c3ffff */
.L_x_157:
[----:B------:R-:W-:-:S00]  /*bc70*/  BRA `(.L_x_157) ;  /* 0xfffffffc00fc7947 */ /* 0x000fc0000383ffff */
[----:B------:R-:W-:-:S00]  /*bc80*/  NOP ;  /* 0x0000000000007918 */ /* 0x000fc00000000000 */
[----:B------:R-:W-:-:S00]  /*bc90*/  NOP ;  /* 0x0000000000007918 */ /* 0x000fc00000000000 */
[----:B------:R-:W-:-:S00]  /*bca0*/  NOP ;  /* 0x0000000000007918 */ /* 0x000fc00000000000 */
[----:B------:R-:W-:-:S00]  /*bcb0*/  NOP ;  /* 0x0000000000007918 */ /* 0x000fc00000000000 */
[----:B------:R-:W-:-:S00]  /*bcc0*/  NOP ;  /* 0x0000000000007918 */ /* 0x000fc00000000000 */
[----:B------:R-:W-:-:S00]  /*bcd0*/  NOP ;  /* 0x0000000000007918 */ /* 0x000fc00000000000 */
[----:B------:R-:W-:-:S00]  /*bce0*/  NOP ;  /* 0x0000000000007918 */ /* 0x000fc00000000000 */
[----:B------:R-:W-:-:S00]  /*bcf0*/  NOP ;  /* 0x0000000000007918 */ /* 0x000fc00000000000 */
.L_x_158:


//--------------------- .nv.global.init           --------------------------
	.section	.nv.global.init,"aw",@progbits
.nv.global.init:
	.type		$str$26,@object
	.size		$str$26,($str$25 - $str$26)
$str$26:
        /*0000*/ 	.byte	0x2f, 0x74, 0x6d, 0x70, 0x2f, 0x63, 0x75, 0x74, 0x6c, 0x61, 0x73, 0x73, 0x5f, 0x73, 0x77, 0x65
        /*0010*/ 	.byte	0x65, 0x70, 0x5f, 0x73, 0x72, 0x63, 0x2f, 0x69, 0x6e, 0x63, 0x6c, 0x75, 0x64, 0x65, 0x2f, 0x63
        /*0020*/ 	.byte	0x75, 0x74, 0x65, 0x2f, 0x61, 0x74, 0x6f, 0x6d, 0x2f, 0x63, 0x6f, 0x70, 0x79, 0x5f, 0x74, 0x72
        /*0030*/ 	.byte	0x61, 0x69, 0x74, 0x73, 0x5f, 0x73, 0x6d, 0x31, 0x30, 0x30, 0x2e, 0x68, 0x70, 0x70, 0x00
	.type		$str$25,@object
	.size		$str$25,(__unnamed_1 - $str$25)
$str$25:
        /*003f*/ 	.byte	0x28, 0x28, 0x75, 0x69, 0x6e, 0x74, 0x33, 0x32, 0x5f, 0x74, 0x28, 0x74, 0x68, 0x72, 0x65, 0x61
        /*004f*/ 	.byte	0x64, 0x49, 0x64, 0x78, 0x2e, 0x78, 0x29, 0x20, 0x2f, 0x20, 0x33, 0x32, 0x29, 0x20, 0x25, 0x20
        /*005f*/ 	.byte	0x34, 0x29, 0x20, 0x3d, 0x3d, 0x20, 0x28, 0x28, 0x28, 0x74, 0x6d, 0x65, 0x6d, 0x5f, 0x61, 0x64
        /*006f*/ 	.byte	0x64, 0x72, 0x20, 0x3e, 0x3e, 0x20, 0x31, 0x36, 0x29, 0x20, 0x2f, 0x20, 0x33, 0x32, 0x29, 0x20
        /*007f*/ 	.byte	0x25, 0x20, 0x34, 0x29, 0x00
	.type		__unnamed_1,@object
	.size		__unnamed_1,(.L_1 - __unnamed_1)
__unnamed_1:
        /* <DEDUP_REMOVED lines=37> */
        /*02d4*/ 	.byte	0x3a, 0x43, 0x3c, 0x30, 0x3e, 0x3e, 0x3e, 0x3e, 0x5d, 0x00
.L_1:


//--------------------- .nv.shared._ZN7cutlass13device_kernelINS_4gemm6kernel13GemmUniversalIN4cute5tupleIJiiiiEEENS1_10collective13CollectiveMmaINS1_35MainloopSm100TmaUmmaWarpSpecializedILi6ELi2ELi2ENS5_IJNS4_1CILi2EEENSA_ILi1EEESC_EEEEENS5_IJNSA_ILi256EEENSA_ILi176EEENSA_ILi128EEEEEENS_12float_e4m3_tENS5_IJlSC_lEEESJ_SK_NS4_8TiledMMAINS4_8MMA_AtomIJNS4_10MMA_TraitsINS4_25SM100_MMA_F8F6F4_2x1SM_SSEJSJ_SJ_fSF_SG_NS4_17integral_constantINS4_4UMMA5MajorELSR_0EEESS_NSP_INSQ_7ScaleInELST_0EEESU_EEEEEENS4_6LayoutINS5_IJSC_SC_SC_EEENS5_IJNSA_ILi0EEESZ_SZ_EEEEENS5_IJNS4_10UnderscoreES12_S12_EEEEENS4_18SM100_TMA_2SM_LOADENS4_14ComposedLayoutINS4_7SwizzleILi3ELi4ELi3EEENS4_18smem_ptr_flag_bitsILi8EEENSX_INS5_IJNSA_ILi8EEESH_EEENS5_IJSH_SC_EEEEEEEvNS4_8identityES15_S1F_vS1G_EENS_8epilogue10collective18CollectiveEpilogueINS1I_23Sm100TmaWarpSpecializedILi1ELi1ELi176ELb0ELb0EEEJNS5_IJSH_SG_SH_EEENS5_IJNSX_ISH_SC_EENSX_ISG_SC_EEEEESJ_SK_SJ_SK_NS1I_6fusion15FusionCallbacksIS1M_NS1R_17LinearCombinationISJ_fSJ_fLNS_15FloatRoundStyleE2EEES1N_S1Q_JEEENS4_5SM1004TMEM4LOAD26SM100_TMEM_LOAD_32dp32b16xENS4_13SM90_TMA_LOADENS16_INS17_ILi0ELi4ELi3EEES1A_NSX_INS5_IJS1B_NSA_ILi16EEEEEENS5_IJS23_SC_EEEEEEENS4_39AutoVectorizingCopyWithAssumedAlignmentILi128EEENS4_14SM90_TMA_STOREES27_S29_S29_EEEvvEEEEvNT_6ParamsE --------------------------
	.section	.nv.shared._ZN7cutlass13device_kernelINS_4gemm6kernel13GemmUniversalIN4cute5tupleIJiiiiEEENS1_10collective13CollectiveMmaINS1_35MainloopSm100TmaUmmaWarpSpecializedILi6ELi2ELi2ENS5_IJNS4_1CILi2EEENSA_ILi1EEESC_EEEEENS5_IJNSA_ILi256EEENSA_ILi176EEENSA_ILi128EEEEEENS_12float_e4m3_tENS5_IJlSC_lEEESJ_SK_NS4_8TiledMMAINS4_8MMA_AtomIJNS4_10MMA_TraitsINS4_25SM100_MMA_F8F6F4_2x1SM_SSEJSJ_SJ_fSF_SG_NS4_17integral_constantINS4_4UMMA5MajorELSR_0EEESS_NSP_INSQ_7ScaleInELST_0EEESU_EEEEEENS4_6LayoutINS5_IJSC_SC_SC_EEENS5_IJNSA_ILi0EEESZ_SZ_EEEEENS5_IJNS4_10UnderscoreES12_S12_EEEEENS4_18SM100_TMA_2SM_LOADENS4_14ComposedLayoutINS4_7SwizzleILi3ELi4ELi3EEENS4_18smem_ptr_flag_bitsILi8EEENSX_INS5_IJNSA_ILi8EEESH_EEENS5_IJSH_SC_EEEEEEEvNS4_8identityES15_S1F_vS1G_EENS_8epilogue10collective18CollectiveEpilogueINS1I_23Sm100TmaWarpSpecializedILi1ELi1ELi176ELb0ELb0EEEJNS5_IJSH_SG_SH_EEENS5_IJNSX_ISH_SC_EENSX_ISG_SC_EEEEESJ_SK_SJ_SK_NS1I_6fusion15FusionCallbacksIS1M_NS1R_17LinearCombinationISJ_fSJ_fLNS_15FloatRoundStyleE2EEES1N_S1Q_JEEENS4_5SM1004TMEM4LOAD26SM100_TMEM_LOAD_32dp32b16xENS4_13SM90_TMA_LOADENS16_INS17_ILi0ELi4ELi3EEES1A_NSX_INS5_IJS1B_NSA_ILi16EEEEEENS5_IJS23_SC_EEEEEEENS4_39AutoVectorizingCopyWithAssumedAlignmentILi128EEENS4_14SM90_TMA_STOREES27_S29_S29_EEEvvEEEEvNT_6ParamsE,"aw",@nobits
	.sectionflags	@""
	.align	16
	.zero		1024


//--------------------- .nv.shared.reserved.0     --------------------------
	.section	.nv.shared.reserved.0,"aw",@nobits
	.weak		__nv_reservedSMEM_offset_0_alias
	.size		__nv_reservedSMEM_offset_0_alias, 0, 64
	.other		__nv_reservedSMEM_offset_0_alias,@"STO_CUDA_RESERVED_SHARED STV_DEFAULT"
__nv_reservedSMEM_offset_0_alias:
	.zero		0
.nv.shared.reserved.0:
	.zero		64
	.weak		__nv_reservedSMEM_tcgen05_partition
	.type		__nv_reservedSMEM_tcgen05_partition,@object
	.size		__nv_reservedSMEM_tcgen05_partition,(.L_0 - __nv_reservedSMEM_tcgen05_partition)
__nv_reservedSMEM_tcgen05_partition:
	.zero		32
.L_0:


//--------------------- .nv.global                --------------------------
	.section	.nv.global,"aw",@nobits
.nv.global:
	.type		_ZN40_INTERNAL_0b365f0c_4_k_cu_b02ec9a0_323574cute1_E,@object
	.size		_ZN40_INTERNAL_0b365f0c_4_k_cu_b02ec9a0_323574cute1_E,(_ZN40_INTERNAL_0b365f0c_4_k_cu_b02ec9a0_323574cuda3std3__45__cpo6cbeginE - _ZN40_INTERNAL_0b365f0c_4_k_cu_b02ec9a0_323574cute1_E)
_ZN40_INTERNAL_0b365f0c_4_k_cu_b02ec9a0_323574cute1_E:
	.zero		1
	.type		_ZN40_INTERNAL_0b365f0c_4_k_cu_b02ec9a0_323574cuda3std3__45__cpo6cbeginE,@object
	.size		_ZN40_INTERNAL_0b365f0c_4_k_cu_b02ec9a0_323574cuda3std3__45__cpo6cbeginE,(_ZN40_INTERNAL_0b365f0c_4_k_cu_b02ec9a0_323574cuda3std3__48in_placeE - _ZN40_INTERNAL_0b365f0c_4_k_cu_b02ec9a0_323574cuda3std3__45__cpo6cbeginE)
_ZN40_INTERNAL_0b365f0c_4_k_cu_b02ec9a0_323574cuda3std3__45__cpo6cbeginE:
	.zero		1
	.type		_ZN40_INTERNAL_0b365f0c_4_k_cu_b02ec9a0_323574cuda3std3__48in_placeE,@object
	.size		_ZN40_INTERNAL_0b365f0c_4_k_cu_b02ec9a0_323574cuda3std3__48in_placeE,(_ZN40_INTERNAL_0b365f0c_4_k_cu_b02ec9a0_323574cuda3std6ranges3__45__cpo9iter_moveE - _ZN40_INTERNAL_0b365f0c_4_k_cu_b02ec9a0_323574cuda3std3__48in_placeE)
_ZN40_INTERNAL_0b365f0c_4_k_cu_b02ec9a0_323574cuda3std3__48in_placeE:
	.zero		1
	.type		_ZN40_INTERNAL_0b365f0c_4_k_cu_b02ec9a0_323574cuda3std6ranges3__45__cpo9iter_moveE,@object
	.size		_ZN40_INTERNAL_0b365f0c_4_k_cu_b02ec9a0_323574cuda3std6ranges3__45__cpo9iter_moveE,(_ZN40_INTERNAL_0b365f0c_4_k_cu_b02ec9a0_323574cuda3std3__45__cpo5beginE - _ZN40_INTERNAL_0b365f0c_4_k_cu_b02ec9a0_323574cuda3std6ranges3__45__cpo9iter_moveE)
_ZN40_INTERNAL_0b365f0c_4_k_cu_b02ec9a0_323574cuda3std6ranges3__45__cpo9iter_moveE:
	.zero		1
	.type		_ZN40_INTERNAL_0b365f0c_4_k_cu_b02ec9a0_323574cuda3std3__45__cpo5beginE,@object
	.size		_ZN40_INTERNAL_0b365f0c_4_k_cu_b02ec9a0_323574cuda3std3__45__cpo5beginE,(_ZN40_INTERNAL_0b365f0c_4_k_cu_b02ec9a0_323574cuda3std3__442_GLOBAL__N__0b365f0c_4_k_cu_b02ec9a0_323576ignoreE - _ZN40_INTERNAL_0b365f0c_4_k_cu_b02ec9a0_323574cuda3std3__45__cpo5beginE)
_ZN40_INTERNAL_0b365f0c_4_k_cu_b02ec9a0_323574cuda3std3__45__cpo5beginE:
	.zero		1
	.type		_ZN40_INTERNAL_0b365f0c_4_k_cu_b02ec9a0_323574cuda3std3__442_GLOBAL__N__0b365f0c_4_k_cu_b02ec9a0_323576ignoreE,@object
	.size		_ZN40_INTERNAL_0b365f0c_4_k_cu_b02ec9a0_323574cuda3std3__442_GLOBAL__N__0b365f0c_4_k_cu_b02ec9a0_323576ignoreE,(_ZN40_INTERNAL_0b365f0c_4_k_cu_b02ec9a0_323574cute7productE - _ZN40_INTERNAL_0b365f0c_4_k_cu_b02ec9a0_323574cuda3std3__442_GLOBAL__N__0b365f0c_4_k_cu_b02ec9a0_323576ignoreE)
_ZN40_INTERNAL_0b365f0c_4_k_cu_b02ec9a0_323574cuda3std3__442_GLOBAL__N__0b365f0c_4_k_cu_b02ec9a0_323576ignoreE:
	.zero		1
	.type		_ZN40_INTERNAL_0b365f0c_4_k_cu_b02ec9a0_323574cute7productE,@object
	.size		_ZN40_INTERNAL_0b365f0c_4_k_cu_b02ec9a0_323574cute7productE,(_ZN40_INTERNAL_0b365f0c_4_k_cu_b02ec9a0_323574cuda3std3__45__cpo3endE - _ZN40_INTERNAL_0b365f0c_4_k_cu_b02ec9a0_323574cute7productE)
_ZN40_INTERNAL_0b365f0c_4_k_cu_b02ec9a0_323574cute7productE:
	.zero		1
	.type		_ZN40_INTERNAL_0b365f0c_4_k_cu_b02ec9a0_323574cuda3std3__45__cpo3endE,@object
	.size		_ZN40_INTERNAL_0b365f0c_4_k_cu_b02ec9a0_323574cuda3std3__45__cpo3endE,(_ZN40_INTERNAL_0b365f0c_4_k_cu_b02ec9a0_323574cuda3std3__419piecewise_constructE - _ZN40_INTERNAL_0b365f0c_4_k_cu_b02ec9a0_323574cuda3std3__45__cpo3endE)
_ZN40_INTERNAL_0b365f0c_4_k_cu_b02ec9a0_323574cuda3std3__45__cpo3endE:
	.zero		1
	.type		_ZN40_INTERNAL_0b365f0c_4_k_cu_b02ec9a0_323574cuda3std3__419piecewise_constructE,@object
	.size		_ZN40_INTERNAL_0b365f0c_4_k_cu_b02ec9a0_323574cuda3std3__419piecewise_constructE,(_ZN40_INTERNAL_0b365f0c_4_k_cu_b02ec9a0_323574cuda3std3__45__cpo4cendE - _ZN40_INTERNAL_0b365f0c_4_k_cu_b02ec9a0_323574cuda3std3__419piecewise_constructE)
_ZN40_INTERNAL_0b365f0c_4_k_cu_b02ec9a0_323574cuda3std3__419piecewise_constructE:
	.zero		1
	.type		_ZN40_INTERNAL_0b365f0c_4_k_cu_b02ec9a0_323574cuda3std3__45__cpo4cendE,@object
	.size		_ZN40_INTERNAL_0b365f0c_4_k_cu_b02ec9a0_323574cuda3std3__45__cpo4cendE,(_ZN40_INTERNAL_0b365f0c_4_k_cu_b02ec9a0_323574cuda3std6ranges3__45__cpo4swapE - _ZN40_INTERNAL_0b365f0c_4_k_cu_b02ec9a0_323574cuda3std3__45__cpo4cendE)
_ZN40_INTERNAL_0b365f0c_4_k_cu_b02ec9a0_323574cuda3std3__45__cpo4cendE:
	.zero		1
	.type		_ZN40_INTERNAL_0b365f0c_4_k_cu_b02ec9a0_323574cuda3std6ranges3__45__cpo4swapE,@object
	.size		_ZN40_INTERNAL_0b365f0c_4_k_cu_b02ec9a0_323574cuda3std6ranges3__45__cpo4swapE,(.L_9 - _ZN40_INTERNAL_0b365f0c_4_k_cu_b02ec9a0_323574cuda3std6ranges3__45__cpo4swapE)
_ZN40_INTERNAL_0b365f0c_4_k_cu_b02ec9a0_323574cuda3std6ranges3__45__cpo4swapE:
	.zero		1
.L_9:


//--------------------- .nv.constant0._ZN7cutlass13device_kernelINS_4gemm6kernel13GemmUniversalIN4cute5tupleIJiiiiEEENS1_10collective13CollectiveMmaINS1_35MainloopSm100TmaUmmaWarpSpecializedILi6ELi2ELi2ENS5_IJNS4_1CILi2EEENSA_ILi1EEESC_EEEEENS5_IJNSA_ILi256EEENSA_ILi176EEENSA_ILi128EEEEEENS_12float_e4m3_tENS5_IJlSC_lEEESJ_SK_NS4_8TiledMMAINS4_8MMA_AtomIJNS4_10MMA_TraitsINS4_25SM100_MMA_F8F6F4_2x1SM_SSEJSJ_SJ_fSF_SG_NS4_17integral_constantINS4_4UMMA5MajorELSR_0EEESS_NSP_INSQ_7ScaleInELST_0EEESU_EEEEEENS4_6LayoutINS5_IJSC_SC_SC_EEENS5_IJNSA_ILi0EEESZ_SZ_EEEEENS5_IJNS4_10UnderscoreES12_S12_EEEEENS4_18SM100_TMA_2SM_LOADENS4_14ComposedLayoutINS4_7SwizzleILi3ELi4ELi3EEENS4_18smem_ptr_flag_bitsILi8EEENSX_INS5_IJNSA_ILi8EEESH_EEENS5_IJSH_SC_EEEEEEEvNS4_8identityES15_S1F_vS1G_EENS_8epilogue10collective18CollectiveEpilogueINS1I_23Sm100TmaWarpSpecializedILi1ELi1ELi176ELb0ELb0EEEJNS5_IJSH_SG_SH_EEENS5_IJNSX_ISH_SC_EENSX_ISG_SC_EEEEESJ_SK_SJ_SK_NS1I_6fusion15FusionCallbacksIS1M_NS1R_17LinearCombinationISJ_fSJ_fLNS_15FloatRoundStyleE2EEES1N_S1Q_JEEENS4_5SM1004TMEM4LOAD26SM100_TMEM_LOAD_32dp32b16xENS4_13SM90_TMA_LOADENS16_INS17_ILi0ELi4ELi3EEES1A_NSX_INS5_IJS1B_NSA_ILi16EEEEEENS5_IJS23_SC_EEEEEEENS4_39AutoVectorizingCopyWithAssumedAlignmentILi128EEENS4_14SM90_TMA_STOREES27_S29_S29_EEEvvEEEEvNT_6ParamsE --------------------------
	.section	.nv.constant0._ZN7cutlass13device_kernelINS_4gemm6kernel13GemmUniversalIN4cute5tupleIJiiiiEEENS1_10collective13CollectiveMmaINS1_35MainloopSm100TmaUmmaWarpSpecializedILi6ELi2ELi2ENS5_IJNS4_1CILi2EEENSA_ILi1EEESC_EEEEENS5_IJNSA_ILi256EEENSA_ILi176EEENSA_ILi128EEEEEENS_12float_e4m3_tENS5_IJlSC_lEEESJ_SK_NS4_8TiledMMAINS4_8MMA_AtomIJNS4_10MMA_TraitsINS4_25SM100_MMA_F8F6F4_2x1SM_SSEJSJ_SJ_fSF_SG_NS4_17integral_constantINS4_4UMMA5MajorELSR_0EEESS_NSP_INSQ_7ScaleInELST_0EEESU_EEEEEENS4_6LayoutINS5_IJSC_SC_SC_EEENS5_IJNSA_ILi0EEESZ_SZ_EEEEENS5_IJNS4_10UnderscoreES12_S12_EEEEENS4_18SM100_TMA_2SM_LOADENS4_14ComposedLayoutINS4_7SwizzleILi3ELi4ELi3EEENS4_18smem_ptr_flag_bitsILi8EEENSX_INS5_IJNSA_ILi8EEESH_EEENS5_IJSH_SC_EEEEEEEvNS4_8identityES15_S1F_vS1G_EENS_8epilogue10collective18CollectiveEpilogueINS1I_23Sm100TmaWarpSpecializedILi1ELi1ELi176ELb0ELb0EEEJNS5_IJSH_SG_SH_EEENS5_IJNSX_ISH_SC_EENSX_ISG_SC_EEEEESJ_SK_SJ_SK_NS1I_6fusion15FusionCallbacksIS1M_NS1R_17LinearCombinationISJ_fSJ_fLNS_15FloatRoundStyleE2EEES1N_S1Q_JEEENS4_5SM1004TMEM4LOAD26SM100_TMEM_LOAD_32dp32b16xENS4_13SM90_TMA_LOADENS16_INS17_ILi0ELi4ELi3EEES1A_NSX_INS5_IJS1B_NSA_ILi16EEEEEENS5_IJS23_SC_EEEEEEENS4_39AutoVectorizingCopyWithAssumedAlignmentILi128EEENS4_14SM90_TMA_STOREES27_S29_S29_EEEvvEEEEvNT_6ParamsE,"a",@progbits
	.sectionflags	@""
	.align	4
.nv.constant0._ZN7cutlass13device_kernelINS_4gemm6kernel13GemmUniversalIN4cute5tupleIJiiiiEEENS1_10collective13CollectiveMmaINS1_35MainloopSm100TmaUmmaWarpSpecializedILi6ELi2ELi2ENS5_IJNS4_1CILi2EEENSA_ILi1EEESC_EEEEENS5_IJNSA_ILi256EEENSA_ILi176EEENSA_ILi128EEEEEENS_12float_e4m3_tENS5_IJlSC_lEEESJ_SK_NS4_8TiledMMAINS4_8MMA_AtomIJNS4_10MMA_TraitsINS4_25SM100_MMA_F8F6F4_2x1SM_SSEJSJ_SJ_fSF_SG_NS4_17integral_constantINS4_4UMMA5MajorELSR_0EEESS_NSP_INSQ_7ScaleInELST_0EEESU_EEEEEENS4_6LayoutINS5_IJSC_SC_SC_EEENS5_IJNSA_ILi0EEESZ_SZ_EEEEENS5_IJNS4_10UnderscoreES12_S12_EEEEENS4_18SM100_TMA_2SM_LOADENS4_14ComposedLayoutINS4_7SwizzleILi3ELi4ELi3EEENS4_18smem_ptr_flag_bitsILi8EEENSX_INS5_IJNSA_ILi8EEESH_EEENS5_IJSH_SC_EEEEEEEvNS4_8identityES15_S1F_vS1G_EENS_8epilogue10collective18CollectiveEpilogueINS1I_23Sm100TmaWarpSpecializedILi1ELi1ELi176ELb0ELb0EEEJNS5_IJSH_SG_SH_EEENS5_IJNSX_ISH_SC_EENSX_ISG_SC_EEEEESJ_SK_SJ_SK_NS1I_6fusion15FusionCallbacksIS1M_NS1R_17LinearCombinationISJ_fSJ_fLNS_15FloatRoundStyleE2EEES1N_S1Q_JEEENS4_5SM1004TMEM4LOAD26SM100_TMEM_LOAD_32dp32b16xENS4_13SM90_TMA_LOADENS16_INS17_ILi0ELi4ELi3EEES1A_NSX_INS5_IJS1B_NSA_ILi16EEEEEENS5_IJS23_SC_EEEEEEENS4_39AutoVectorizingCopyWithAssumedAlignmentILi128EEENS4_14SM90_TMA_STOREES27_S29_S29_EEEvvEEEEvNT_6ParamsE:
	.zero		2944


//--------------------- SYMBOLS --------------------------

	.type		.nv.reservedSmem.offset0,@object
	.size		.nv.reservedSmem.offset0,0x4
	.type		.nv.reservedSmem.cap,@object
	.size		.nv.reservedSmem.cap,0x4
	.type		__assertfail,@function
